//
// Generated by NVIDIA NVVM Compiler
//
// Compiler Build ID: CL-36424714
// Cuda compilation tools, release 13.0, V13.0.88
// Based on NVVM 20.0.0
//

.version 9.0
.target sm_100
.address_size 64

	// .globl	smma_batch_f32

.visible .entry smma_batch_f32(
	.param .u64 .ptr .align 1 smma_batch_f32_param_0,
	.param .u64 .ptr .align 1 smma_batch_f32_param_1,
	.param .u64 .ptr .align 1 smma_batch_f32_param_2,
	.param .u32 smma_batch_f32_param_3,
	.param .u32 smma_batch_f32_param_4,
	.param .u32 smma_batch_f32_param_5,
	.param .u64 .ptr .align 1 smma_batch_f32_param_6
)
{
	.reg .pred 	%p<72>;
	.reg .b32 	%r<143>;
	.reg .b32 	%f<80>;
	.reg .b64 	%rd<41>;

	ld.param.u64 	%rd14, [smma_batch_f32_param_0];
	ld.param.u64 	%rd12, [smma_batch_f32_param_1];
	ld.param.u64 	%rd13, [smma_batch_f32_param_2];
	ld.param.u32 	%r74, [smma_batch_f32_param_3];
	ld.param.u32 	%r75, [smma_batch_f32_param_4];
	ld.param.u32 	%r76, [smma_batch_f32_param_5];
	ld.param.u64 	%rd15, [smma_batch_f32_param_6];
	cvta.to.global.u64 	%rd1, %rd15;
	cvta.to.global.u64 	%rd2, %rd14;
	mov.u32 	%r78, %ctaid.x;
	mov.u32 	%r79, %ntid.x;
	mov.u32 	%r1, %tid.x;
	mad.lo.s32 	%r2, %r78, %r79, %r1;
	setp.ge.s32 	%p5, %r2, %r76;
	mov.pred 	%p71, 0;
	mov.b32 	%r118, 0;
	mov.f32 	%f65, 0f00000000;
	mov.f32 	%f66, 0f00000000;
	mov.u32 	%r119, %r118;
	mov.u32 	%r120, %r118;
	@%p5 bra 	$L__BB0_3;
	cvta.to.global.u64 	%rd16, %rd12;
	cvta.to.global.u64 	%rd17, %rd13;
	mul.wide.s32 	%rd18, %r2, 4;
	add.s64 	%rd19, %rd16, %rd18;
	ld.global.nc.u32 	%r120, [%rd19];
	add.s64 	%rd20, %rd17, %rd18;
	ld.global.nc.u32 	%r119, [%rd20];
	mul.lo.s32 	%r118, %r75, %r2;
	setp.lt.s32 	%p7, %r120, 1;
	@%p7 bra 	$L__BB0_3;
	cvt.rn.f32.u32 	%f31, %r120;
	rcp.rn.f32 	%f65, %f31;
	mov.f32 	%f32, 0f3F800000;
	sub.f32 	%f66, %f32, %f65;
	mov.pred 	%p71, -1;
$L__BB0_3:
	setp.lt.s32 	%p9, %r2, %r76;
	and.pred  	%p2, %p9, %p71;
	setp.lt.s32 	%p10, %r119, %r75;
	and.pred  	%p3, %p2, %p10;
	selp.b32 	%r80, %r120, 0, %p3;
	shfl.sync.down.b32	%r81|%p11, %r80, 16, 31, -1;
	max.s32 	%r82, %r80, %r81;
	shfl.sync.down.b32	%r83|%p12, %r82, 8, 31, -1;
	max.s32 	%r84, %r82, %r83;
	shfl.sync.down.b32	%r85|%p13, %r84, 4, 31, -1;
	max.s32 	%r86, %r84, %r85;
	shfl.sync.down.b32	%r87|%p14, %r86, 2, 31, -1;
	max.s32 	%r88, %r86, %r87;
	shfl.sync.down.b32	%r89|%p15, %r88, 1, 31, -1;
	max.s32 	%r9, %r88, %r89;
	setp.lt.s32 	%p16, %r9, 1;
	mov.f32 	%f71, 0f00000000;
	@%p16 bra 	$L__BB0_20;
	and.b32  	%r10, %r1, 31;
	and.b32  	%r11, %r9, 3;
	setp.lt.u32 	%p17, %r9, 4;
	mov.f32 	%f71, 0f00000000;
	mov.b32 	%r130, 0;
	@%p17 bra 	$L__BB0_15;
	and.b32  	%r130, %r9, 2147483644;
	mov.f32 	%f71, 0f00000000;
	mov.b32 	%r122, 0;
	cvt.s64.s32 	%rd23, %r74;
	mov.u32 	%r121, %r74;
$L__BB0_6:
	setp.ne.s32 	%p18, %r10, 0;
	mov.b32 	%r123, 0;
	@%p18 bra 	$L__BB0_8;
	mul.wide.s32 	%rd21, %r121, 4;
	add.s64 	%rd22, %rd2, %rd21;
	ld.global.nc.u32 	%r123, [%rd22];
$L__BB0_8:
	setp.ne.s32 	%p19, %r10, 0;
	shfl.sync.idx.b32	%r94|%p20, %r123, 0, 31, -1;
	mov.b32 	%f37, %r94;
	setp.lt.s32 	%p21, %r122, %r120;
	add.f32 	%f38, %f71, %f37;
	selp.f32 	%f39, %f38, %f71, %p21;
	selp.f32 	%f6, %f39, %f71, %p3;
	cvt.s64.s32 	%rd24, %r122;
	add.s64 	%rd25, %rd24, %rd23;
	shl.b64 	%rd26, %rd25, 2;
	add.s64 	%rd3, %rd2, %rd26;
	mov.b32 	%r124, 0;
	@%p19 bra 	$L__BB0_10;
	ld.global.nc.u32 	%r124, [%rd3+4];
$L__BB0_10:
	setp.ne.s32 	%p22, %r10, 0;
	shfl.sync.idx.b32	%r96|%p23, %r124, 0, 31, -1;
	mov.b32 	%f40, %r96;
	add.s32 	%r19, %r122, 1;
	setp.lt.s32 	%p24, %r19, %r120;
	add.f32 	%f41, %f6, %f40;
	selp.f32 	%f42, %f41, %f6, %p24;
	selp.f32 	%f7, %f42, %f6, %p3;
	mov.b32 	%r125, 0;
	@%p22 bra 	$L__BB0_12;
	ld.global.nc.u32 	%r125, [%rd3+8];
$L__BB0_12:
	setp.ne.s32 	%p25, %r10, 0;
	shfl.sync.idx.b32	%r98|%p26, %r125, 0, 31, -1;
	mov.b32 	%f43, %r98;
	add.s32 	%r22, %r19, 1;
	setp.lt.s32 	%p27, %r22, %r120;
	add.f32 	%f44, %f7, %f43;
	selp.f32 	%f45, %f44, %f7, %p27;
	selp.f32 	%f8, %f45, %f7, %p3;
	mov.b32 	%r126, 0;
	@%p25 bra 	$L__BB0_14;
	ld.global.nc.u32 	%r126, [%rd3+12];
$L__BB0_14:
	shfl.sync.idx.b32	%r99|%p28, %r126, 0, 31, -1;
	mov.b32 	%f46, %r99;
	add.s32 	%r100, %r22, 1;
	setp.lt.s32 	%p29, %r100, %r120;
	add.f32 	%f47, %f8, %f46;
	selp.f32 	%f48, %f47, %f8, %p29;
	selp.f32 	%f71, %f48, %f8, %p3;
	add.s32 	%r121, %r121, 4;
	add.s32 	%r122, %r22, 2;
	setp.ne.s32 	%p30, %r122, %r130;
	@%p30 bra 	$L__BB0_6;
$L__BB0_15:
	setp.eq.s32 	%p31, %r11, 0;
	@%p31 bra 	$L__BB0_20;
	add.s32 	%r129, %r130, %r74;
	neg.s32 	%r128, %r11;
$L__BB0_17:
	.pragma "nounroll";
	setp.ne.s32 	%p32, %r10, 0;
	mul.wide.s32 	%rd27, %r129, 4;
	add.s64 	%rd4, %rd2, %rd27;
	mov.b32 	%r131, 0;
	@%p32 bra 	$L__BB0_19;
	ld.global.nc.u32 	%r131, [%rd4];
$L__BB0_19:
	shfl.sync.idx.b32	%r102|%p33, %r131, 0, 31, -1;
	mov.b32 	%f49, %r102;
	setp.lt.s32 	%p34, %r130, %r120;
	add.f32 	%f50, %f71, %f49;
	selp.f32 	%f51, %f50, %f71, %p34;
	selp.f32 	%f71, %f51, %f71, %p3;
	add.s32 	%r130, %r130, 1;
	add.s32 	%r129, %r129, 1;
	add.s32 	%r128, %r128, 1;
	setp.ne.s32 	%p35, %r128, 0;
	@%p35 bra 	$L__BB0_17;
$L__BB0_20:
	mul.f32 	%f52, %f65, %f71;
	selp.f32 	%f76, %f52, 0f00000000, %p3;
	setp.lt.s32 	%p36, %r75, 1;
	@%p36 bra 	$L__BB0_72;
	and.b32  	%r38, %r1, 31;
	min.s32 	%r39, %r119, %r75;
	add.s32 	%r104, %r119, %r118;
	mul.wide.s32 	%rd28, %r104, 4;
	add.s64 	%rd5, %rd1, %rd28;
	and.b32  	%r40, %r75, 3;
	setp.lt.u32 	%p37, %r75, 4;
	mov.b32 	%r141, 0;
	@%p37 bra 	$L__BB0_60;
	and.b32  	%r141, %r75, 2147483644;
	mov.b32 	%r132, 0;
	not.pred 	%p40, %p2;
	cvt.s64.s32 	%rd34, %r118;
$L__BB0_23:
	setp.ne.s32 	%p38, %r38, 0;
	mul.wide.u32 	%rd29, %r132, 4;
	add.s64 	%rd6, %rd2, %rd29;
	mov.b32 	%r133, 0;
	@%p38 bra 	$L__BB0_25;
	ld.global.nc.u32 	%r133, [%rd6];
$L__BB0_25:
	shfl.sync.idx.b32	%r45|%p39, %r133, 0, 31, -1;
	@%p40 bra 	$L__BB0_32;
	setp.ge.s32 	%p41, %r132, %r39;
	@%p41 bra 	$L__BB0_28;
	add.s32 	%r108, %r132, %r118;
	mul.wide.s32 	%rd32, %r108, 4;
	add.s64 	%rd33, %rd1, %rd32;
	mov.b32 	%r109, 2147483647;
	st.global.u32 	[%rd33], %r109;
	bra.uni 	$L__BB0_32;
$L__BB0_28:
	setp.ne.s32 	%p42, %r132, %r119;
	@%p42 bra 	$L__BB0_30;
	st.global.f32 	[%rd5], %f76;
	bra.uni 	$L__BB0_32;
$L__BB0_30:
	setp.le.s32 	%p43, %r132, %r119;
	@%p43 bra 	$L__BB0_32;
	mov.b32 	%f53, %r45;
	mul.f32 	%f54, %f65, %f53;
	fma.rn.f32 	%f76, %f76, %f66, %f54;
	add.s32 	%r107, %r132, %r118;
	mul.wide.s32 	%rd30, %r107, 4;
	add.s64 	%rd31, %rd1, %rd30;
	st.global.f32 	[%rd31], %f76;
$L__BB0_32:
	setp.ne.s32 	%p44, %r38, 0;
	add.s32 	%r46, %r132, 1;
	mov.b32 	%r134, 0;
	@%p44 bra 	$L__BB0_34;
	ld.global.nc.u32 	%r134, [%rd6+4];
$L__BB0_34:
	shfl.sync.idx.b32	%r49|%p45, %r134, 0, 31, -1;
	cvt.s64.s32 	%rd35, %r132;
	add.s64 	%rd36, %rd35, %rd34;
	shl.b64 	%rd37, %rd36, 2;
	add.s64 	%rd7, %rd1, %rd37;
	@%p40 bra 	$L__BB0_41;
	setp.lt.s32 	%p47, %r46, %r39;
	@%p47 bra 	$L__BB0_40;
	setp.eq.s32 	%p48, %r46, %r119;
	@%p48 bra 	$L__BB0_39;
	setp.lt.s32 	%p49, %r132, %r119;
	@%p49 bra 	$L__BB0_41;
	mov.b32 	%f55, %r49;
	mul.f32 	%f56, %f65, %f55;
	fma.rn.f32 	%f76, %f76, %f66, %f56;
	st.global.f32 	[%rd7+4], %f76;
	bra.uni 	$L__BB0_41;
$L__BB0_39:
	st.global.f32 	[%rd5], %f76;
	bra.uni 	$L__BB0_41;
$L__BB0_40:
	mov.b32 	%r111, 2147483647;
	st.global.u32 	[%rd7+4], %r111;
$L__BB0_41:
	setp.ne.s32 	%p50, %r38, 0;
	add.s32 	%r50, %r132, 2;
	mov.b32 	%r135, 0;
	@%p50 bra 	$L__BB0_43;
	ld.global.nc.u32 	%r135, [%rd6+8];
$L__BB0_43:
	shfl.sync.idx.b32	%r53|%p51, %r135, 0, 31, -1;
	@%p40 bra 	$L__BB0_50;
	setp.lt.s32 	%p53, %r50, %r39;
	@%p53 bra 	$L__BB0_49;
	setp.eq.s32 	%p54, %r50, %r119;
	@%p54 bra 	$L__BB0_48;
	setp.le.s32 	%p55, %r50, %r119;
	@%p55 bra 	$L__BB0_50;
	mov.b32 	%f57, %r53;
	mul.f32 	%f58, %f65, %f57;
	fma.rn.f32 	%f76, %f76, %f66, %f58;
	st.global.f32 	[%rd7+8], %f76;
	bra.uni 	$L__BB0_50;
$L__BB0_48:
	st.global.f32 	[%rd5], %f76;
	bra.uni 	$L__BB0_50;
$L__BB0_49:
	mov.b32 	%r113, 2147483647;
	st.global.u32 	[%rd7+8], %r113;
$L__BB0_50:
	setp.ne.s32 	%p56, %r38, 0;
	add.s32 	%r54, %r132, 3;
	mov.b32 	%r136, 0;
	@%p56 bra 	$L__BB0_52;
	ld.global.nc.u32 	%r136, [%rd6+12];
$L__BB0_52:
	shfl.sync.idx.b32	%r57|%p57, %r136, 0, 31, -1;
	@%p40 bra 	$L__BB0_59;
	setp.lt.s32 	%p59, %r54, %r39;
	@%p59 bra 	$L__BB0_58;
	setp.eq.s32 	%p60, %r54, %r119;
	@%p60 bra 	$L__BB0_57;
	setp.le.s32 	%p61, %r54, %r119;
	@%p61 bra 	$L__BB0_59;
	mov.b32 	%f59, %r57;
	mul.f32 	%f60, %f65, %f59;
	fma.rn.f32 	%f76, %f76, %f66, %f60;
	st.global.f32 	[%rd7+12], %f76;
	bra.uni 	$L__BB0_59;
$L__BB0_57:
	st.global.f32 	[%rd5], %f76;
	bra.uni 	$L__BB0_59;
$L__BB0_58:
	mov.b32 	%r115, 2147483647;
	st.global.u32 	[%rd7+12], %r115;
$L__BB0_59:
	add.s32 	%r132, %r132, 4;
	setp.ne.s32 	%p62, %r132, %r141;
	@%p62 bra 	$L__BB0_23;
$L__BB0_60:
	setp.eq.s32 	%p63, %r40, 0;
	@%p63 bra 	$L__BB0_72;
	add.s32 	%r140, %r118, %r141;
	sub.s32 	%r139, %r141, %r119;
	mul.wide.u32 	%rd38, %r141, 4;
	add.s64 	%rd40, %rd2, %rd38;
	neg.s32 	%r138, %r40;
	not.pred 	%p66, %p2;
$L__BB0_62:
	.pragma "nounroll";
	setp.ne.s32 	%p64, %r38, 0;
	mov.b32 	%r142, 0;
	@%p64 bra 	$L__BB0_64;
	ld.global.nc.u32 	%r142, [%rd40];
$L__BB0_64:
	shfl.sync.idx.b32	%r69|%p65, %r142, 0, 31, -1;
	@%p66 bra 	$L__BB0_71;
	mul.wide.s32 	%rd39, %r140, 4;
	add.s64 	%rd10, %rd1, %rd39;
	setp.lt.s32 	%p67, %r141, %r39;
	@%p67 bra 	$L__BB0_70;
	setp.eq.s32 	%p68, %r139, 0;
	@%p68 bra 	$L__BB0_69;
	setp.le.s32 	%p69, %r141, %r119;
	@%p69 bra 	$L__BB0_71;
	mov.b32 	%f61, %r69;
	mul.f32 	%f62, %f65, %f61;
	fma.rn.f32 	%f76, %f76, %f66, %f62;
	st.global.f32 	[%rd10], %f76;
	bra.uni 	$L__BB0_71;
$L__BB0_69:
	st.global.f32 	[%rd5], %f76;
	bra.uni 	$L__BB0_71;
$L__BB0_70:
	mov.b32 	%r117, 2147483647;
	st.global.u32 	[%rd10], %r117;
$L__BB0_71:
	add.s32 	%r141, %r141, 1;
	add.s32 	%r140, %r140, 1;
	add.s32 	%r139, %r139, 1;
	add.s64 	%rd40, %rd40, 4;
	add.s32 	%r138, %r138, 1;
	setp.ne.s32 	%p70, %r138, 0;
	@%p70 bra 	$L__BB0_62;
$L__BB0_72:
	ret;

}
	// .globl	smma_multi_series_one_param_f32
.visible .entry smma_multi_series_one_param_f32(
	.param .u64 .ptr .align 1 smma_multi_series_one_param_f32_param_0,
	.param .u32 smma_multi_series_one_param_f32_param_1,
	.param .u32 smma_multi_series_one_param_f32_param_2,
	.param .u32 smma_multi_series_one_param_f32_param_3,
	.param .u64 .ptr .align 1 smma_multi_series_one_param_f32_param_4,
	.param .u64 .ptr .align 1 smma_multi_series_one_param_f32_param_5
)
{
	.reg .pred 	%p<27>;
	.reg .b32 	%r<61>;
	.reg .b32 	%f<50>;
	.reg .b64 	%rd<108>;

	ld.param.u64 	%rd44, [smma_multi_series_one_param_f32_param_0];
	ld.param.u32 	%r32, [smma_multi_series_one_param_f32_param_1];
	ld.param.u32 	%r33, [smma_multi_series_one_param_f32_param_2];
	ld.param.u32 	%r34, [smma_multi_series_one_param_f32_param_3];
	ld.param.u64 	%rd43, [smma_multi_series_one_param_f32_param_4];
	ld.param.u64 	%rd45, [smma_multi_series_one_param_f32_param_5];
	cvta.to.global.u64 	%rd1, %rd44;
	cvta.to.global.u64 	%rd2, %rd45;
	mov.u32 	%r35, %ctaid.x;
	mov.u32 	%r36, %ntid.x;
	mov.u32 	%r37, %tid.x;
	mad.lo.s32 	%r1, %r35, %r36, %r37;
	setp.ge.s32 	%p1, %r1, %r33;
	@%p1 bra 	$L__BB1_28;
	cvta.to.global.u64 	%rd46, %rd43;
	cvt.s64.s32 	%rd3, %r1;
	mul.wide.s32 	%rd47, %r1, 4;
	add.s64 	%rd48, %rd46, %rd47;
	ld.global.nc.u32 	%r38, [%rd48];
	cvt.u64.u32 	%rd4, %r38;
	setp.lt.s32 	%p2, %r32, 1;
	setp.lt.s32 	%p3, %r38, 0;
	setp.ge.s32 	%p4, %r38, %r34;
	or.pred  	%p5, %p3, %p4;
	or.pred  	%p7, %p2, %p5;
	@%p7 bra 	$L__BB1_28;
	cvt.u32.u64 	%r39, %rd4;
	add.s32 	%r59, %r39, %r32;
	add.s32 	%r3, %r59, -1;
	cvt.rn.f32.u32 	%f16, %r32;
	rcp.rn.f32 	%f1, %f16;
	mov.f32 	%f17, 0f3F800000;
	sub.f32 	%f2, %f17, %f1;
	cvt.s64.s32 	%rd5, %r33;
	min.s32 	%r4, %r3, %r34;
	setp.lt.s32 	%p8, %r4, 1;
	@%p8 bra 	$L__BB1_14;
	and.b32  	%r5, %r4, 7;
	setp.lt.u32 	%p9, %r4, 8;
	mov.b32 	%r53, 0;
	@%p9 bra 	$L__BB1_6;
	and.b32  	%r53, %r4, 2147483640;
	neg.s32 	%r51, %r53;
	shl.b64 	%rd49, %rd3, 2;
	add.s64 	%rd99, %rd2, %rd49;
	shl.b64 	%rd7, %rd5, 5;
	shl.b64 	%rd8, %rd5, 2;
$L__BB1_5:
	.pragma "nounroll";
	mov.b32 	%r41, 2147483647;
	st.global.u32 	[%rd99], %r41;
	add.s64 	%rd50, %rd99, %rd8;
	st.global.u32 	[%rd50], %r41;
	add.s64 	%rd51, %rd50, %rd8;
	st.global.u32 	[%rd51], %r41;
	add.s64 	%rd52, %rd51, %rd8;
	st.global.u32 	[%rd52], %r41;
	add.s64 	%rd53, %rd52, %rd8;
	st.global.u32 	[%rd53], %r41;
	add.s64 	%rd54, %rd53, %rd8;
	st.global.u32 	[%rd54], %r41;
	add.s64 	%rd55, %rd54, %rd8;
	st.global.u32 	[%rd55], %r41;
	add.s64 	%rd56, %rd55, %rd8;
	st.global.u32 	[%rd56], %r41;
	add.s32 	%r51, %r51, 8;
	add.s64 	%rd99, %rd99, %rd7;
	setp.ne.s32 	%p10, %r51, 0;
	@%p10 bra 	$L__BB1_5;
$L__BB1_6:
	setp.eq.s32 	%p11, %r5, 0;
	@%p11 bra 	$L__BB1_14;
	and.b32  	%r11, %r4, 3;
	setp.lt.u32 	%p12, %r5, 4;
	@%p12 bra 	$L__BB1_9;
	cvt.u64.u32 	%rd57, %r53;
	mad.lo.s64 	%rd58, %rd57, %rd5, %rd3;
	shl.b64 	%rd59, %rd58, 2;
	add.s64 	%rd60, %rd2, %rd59;
	mov.b32 	%r42, 2147483647;
	st.global.u32 	[%rd60], %r42;
	shl.b64 	%rd61, %rd5, 2;
	add.s64 	%rd62, %rd60, %rd61;
	st.global.u32 	[%rd62], %r42;
	add.s64 	%rd63, %rd62, %rd61;
	st.global.u32 	[%rd63], %r42;
	add.s64 	%rd64, %rd63, %rd61;
	st.global.u32 	[%rd64], %r42;
	add.s32 	%r53, %r53, 4;
$L__BB1_9:
	setp.eq.s32 	%p13, %r11, 0;
	@%p13 bra 	$L__BB1_14;
	setp.eq.s32 	%p14, %r11, 1;
	@%p14 bra 	$L__BB1_12;
	cvt.u64.u32 	%rd65, %r53;
	mad.lo.s64 	%rd66, %rd65, %rd5, %rd3;
	shl.b64 	%rd67, %rd66, 2;
	add.s64 	%rd68, %rd2, %rd67;
	mov.b32 	%r43, 2147483647;
	st.global.u32 	[%rd68], %r43;
	shl.b64 	%rd69, %rd5, 2;
	add.s64 	%rd70, %rd68, %rd69;
	st.global.u32 	[%rd70], %r43;
	add.s32 	%r53, %r53, 2;
$L__BB1_12:
	and.b32  	%r44, %r4, 1;
	setp.eq.b32 	%p15, %r44, 1;
	not.pred 	%p16, %p15;
	@%p16 bra 	$L__BB1_14;
	cvt.u64.u32 	%rd71, %r53;
	mad.lo.s64 	%rd72, %rd71, %rd5, %rd3;
	shl.b64 	%rd73, %rd72, 2;
	add.s64 	%rd74, %rd2, %rd73;
	mov.b32 	%r45, 2147483647;
	st.global.u32 	[%rd74], %r45;
$L__BB1_14:
	setp.lt.s32 	%p17, %r34, %r59;
	@%p17 bra 	$L__BB1_28;
	mad.lo.s64 	%rd102, %rd4, %rd5, %rd3;
	and.b32  	%r16, %r32, 3;
	setp.lt.u32 	%p18, %r32, 4;
	mov.f32 	%f46, 0f00000000;
	@%p18 bra 	$L__BB1_18;
	shl.b64 	%rd75, %rd102, 2;
	add.s64 	%rd100, %rd1, %rd75;
	shl.b64 	%rd13, %rd5, 4;
	shl.b64 	%rd14, %rd5, 3;
	mul.lo.s64 	%rd15, %rd5, 12;
	and.b32  	%r46, %r32, 2147483644;
	neg.s32 	%r55, %r46;
	mov.f32 	%f46, 0f00000000;
$L__BB1_17:
	.pragma "nounroll";
	ld.global.nc.f32 	%f21, [%rd100];
	add.f32 	%f22, %f46, %f21;
	shl.b64 	%rd76, %rd5, 2;
	add.s64 	%rd77, %rd100, %rd76;
	ld.global.nc.f32 	%f23, [%rd77];
	add.f32 	%f24, %f22, %f23;
	add.s64 	%rd78, %rd100, %rd14;
	ld.global.nc.f32 	%f25, [%rd78];
	add.f32 	%f26, %f24, %f25;
	add.s64 	%rd79, %rd100, %rd15;
	ld.global.nc.f32 	%f27, [%rd79];
	add.f32 	%f46, %f26, %f27;
	add.s64 	%rd102, %rd102, %rd76;
	add.s64 	%rd100, %rd100, %rd13;
	add.s32 	%r55, %r55, 4;
	setp.ne.s32 	%p19, %r55, 0;
	@%p19 bra 	$L__BB1_17;
$L__BB1_18:
	setp.eq.s32 	%p20, %r16, 0;
	@%p20 bra 	$L__BB1_21;
	shl.b64 	%rd80, %rd102, 2;
	add.s64 	%rd103, %rd1, %rd80;
	shl.b64 	%rd22, %rd5, 2;
	neg.s32 	%r56, %r16;
$L__BB1_20:
	.pragma "nounroll";
	ld.global.nc.f32 	%f28, [%rd103];
	add.f32 	%f46, %f46, %f28;
	add.s64 	%rd103, %rd103, %rd22;
	add.s32 	%r56, %r56, 1;
	setp.ne.s32 	%p21, %r56, 0;
	@%p21 bra 	$L__BB1_20;
$L__BB1_21:
	mul.f32 	%f48, %f1, %f46;
	cvt.u64.u32 	%rd81, %r3;
	mad.lo.s64 	%rd82, %rd81, %rd5, %rd3;
	shl.b64 	%rd83, %rd82, 2;
	add.s64 	%rd84, %rd2, %rd83;
	st.global.f32 	[%rd84], %f48;
	cvt.u64.u32 	%rd85, %r59;
	mad.lo.s64 	%rd106, %rd85, %rd5, %rd3;
	setp.le.s32 	%p22, %r34, %r59;
	@%p22 bra 	$L__BB1_28;
	sub.s32 	%r47, %r34, %r59;
	and.b32  	%r23, %r47, 3;
	setp.eq.s32 	%p23, %r23, 0;
	@%p23 bra 	$L__BB1_25;
	shl.b64 	%rd104, %rd106, 2;
	shl.b64 	%rd27, %rd5, 2;
	neg.s32 	%r57, %r23;
$L__BB1_24:
	.pragma "nounroll";
	add.s64 	%rd86, %rd1, %rd104;
	ld.global.nc.f32 	%f29, [%rd86];
	mul.f32 	%f30, %f1, %f29;
	fma.rn.f32 	%f48, %f48, %f2, %f30;
	add.s64 	%rd87, %rd2, %rd104;
	st.global.f32 	[%rd87], %f48;
	add.s32 	%r59, %r59, 1;
	add.s64 	%rd106, %rd106, %rd5;
	add.s64 	%rd104, %rd104, %rd27;
	add.s32 	%r57, %r57, 1;
	setp.ne.s32 	%p24, %r57, 0;
	@%p24 bra 	$L__BB1_24;
$L__BB1_25:
	cvt.u32.u64 	%r48, %rd4;
	sub.s32 	%r49, %r48, %r34;
	add.s32 	%r50, %r49, %r32;
	setp.gt.u32 	%p25, %r50, -4;
	@%p25 bra 	$L__BB1_28;
	shl.b64 	%rd88, %rd5, 2;
	add.s64 	%rd33, %rd1, %rd88;
	shl.b64 	%rd107, %rd106, 2;
	shl.b64 	%rd35, %rd5, 4;
	shl.b64 	%rd89, %rd5, 3;
	add.s64 	%rd36, %rd1, %rd89;
	mul.lo.s64 	%rd90, %rd5, 12;
	add.s64 	%rd37, %rd1, %rd90;
	add.s64 	%rd38, %rd2, %rd88;
	add.s64 	%rd39, %rd2, %rd89;
	add.s64 	%rd40, %rd2, %rd90;
$L__BB1_27:
	add.s64 	%rd91, %rd1, %rd107;
	ld.global.nc.f32 	%f31, [%rd91];
	mul.f32 	%f32, %f1, %f31;
	fma.rn.f32 	%f33, %f48, %f2, %f32;
	add.s64 	%rd92, %rd2, %rd107;
	st.global.f32 	[%rd92], %f33;
	add.s64 	%rd93, %rd33, %rd107;
	ld.global.nc.f32 	%f34, [%rd93];
	mul.f32 	%f35, %f1, %f34;
	fma.rn.f32 	%f36, %f33, %f2, %f35;
	add.s64 	%rd94, %rd38, %rd107;
	st.global.f32 	[%rd94], %f36;
	add.s64 	%rd95, %rd36, %rd107;
	ld.global.nc.f32 	%f37, [%rd95];
	mul.f32 	%f38, %f1, %f37;
	fma.rn.f32 	%f39, %f36, %f2, %f38;
	add.s64 	%rd96, %rd39, %rd107;
	st.global.f32 	[%rd96], %f39;
	add.s64 	%rd97, %rd37, %rd107;
	ld.global.nc.f32 	%f40, [%rd97];
	mul.f32 	%f41, %f1, %f40;
	fma.rn.f32 	%f48, %f39, %f2, %f41;
	add.s64 	%rd98, %rd40, %rd107;
	st.global.f32 	[%rd98], %f48;
	add.s32 	%r59, %r59, 4;
	add.s64 	%rd107, %rd107, %rd35;
	setp.lt.s32 	%p26, %r59, %r34;
	@%p26 bra 	$L__BB1_27;
$L__BB1_28:
	ret;

}


// ===== COMPILED SASS (sm_100) =====

	.target	sm_100

	.elftype	@"ET_EXEC"


//--------------------- .note.nv.tkinfo           --------------------------
	.section	.note.nv.tkinfo,"",@"SHT_NOTE"
	.sectionflags	@"SHF_NOTE_NV_TKINFO"
	.tkinfo
        /*0018*/ 	.word	0x00000002
        /*0030*/ 	.string	""
        /*0030*/ 	.string	"ptxas"
        /*0030*/ 	.string	"Cuda compilation tools, release 13.0, V13.0.88"
        /*0030*/ 	.string	"Build cuda_13.0.r13.0/compiler.36424714_0"
        /*0030*/ 	.string	"-arch sm_100 -m 64 "



//--------------------- .note.nv.cuinfo           --------------------------
	.section	.note.nv.cuinfo,"",@"SHT_NOTE"
	.sectionflags	@"SHF_NOTE_NV_CUINFO"
        /*0018*/ 	.short	0x0002
        /*001a*/ 	.short	0x0064
        /*001c*/ 	.short	0x0082
	.zero		2


//--------------------- .nv.info                  --------------------------
	.section	.nv.info,"",@"SHT_CUDA_INFO"
	.align	4


	//----- nvinfo : EIATTR_REGCOUNT
	.align		4
        /*0000*/ 	.byte	0x04, 0x2f
        /*0002*/ 	.short	(.L_1 - .L_0)
	.align		4
.L_0:
        /*0004*/ 	.word	index@(smma_batch_f32)
        /*0008*/ 	.word	0x0000001c


	//----- nvinfo : EIATTR_FRAME_SIZE
	.align		4
.L_1:
        /*000c*/ 	.byte	0x04, 0x11
        /*000e*/ 	.short	(.L_3 - .L_2)
	.align		4
.L_2:
        /*0010*/ 	.word	index@($__internal_1_$__cuda_sm20_rcp_rn_f32_slowpath)
        /*0014*/ 	.word	0x00000000


	//----- nvinfo : EIATTR_FRAME_SIZE
	.align		4
.L_3:
        /*0018*/ 	.byte	0x04, 0x11
        /*001a*/ 	.short	(.L_5 - .L_4)
	.align		4
.L_4:
        /*001c*/ 	.word	index@(smma_batch_f32)
        /*0020*/ 	.word	0x00000000


	//----- nvinfo : EIATTR_REGCOUNT
	.align		4
.L_5:
        /*0024*/ 	.byte	0x04, 0x2f
        /*0026*/ 	.short	(.L_7 - .L_6)
	.align		4
.L_6:
        /*0028*/ 	.word	index@(smma_multi_series_one_param_f32)
        /*002c*/ 	.word	0x00000020


	//----- nvinfo : EIATTR_FRAME_SIZE
	.align		4
.L_7:
        /*0030*/ 	.byte	0x04, 0x11
        /*0032*/ 	.short	(.L_9 - .L_8)
	.align		4
.L_8:
        /*0034*/ 	.word	index@($__internal_0_$__cuda_sm20_rcp_rn_f32_slowpath)
        /*0038*/ 	.word	0x00000000


	//----- nvinfo : EIATTR_FRAME_SIZE
	.align		4
.L_9:
        /*003c*/ 	.byte	0x04, 0x11
        /*003e*/ 	.short	(.L_11 - .L_10)
	.align		4
.L_10:
        /*0040*/ 	.word	index@(smma_multi_series_one_param_f32)
        /*0044*/ 	.word	0x00000000


	//----- nvinfo : EIATTR_MIN_STACK_SIZE
	.align		4
.L_11:
        /*0048*/ 	.byte	0x04, 0x12
        /*004a*/ 	.short	(.L_13 - .L_12)
	.align		4
.L_12:
        /*004c*/ 	.word	index@(smma_multi_series_one_param_f32)
        /*0050*/ 	.word	0x00000000


	//----- nvinfo : EIATTR_MIN_STACK_SIZE
	.align		4
.L_13:
        /*0054*/ 	.byte	0x04, 0x12
        /*0056*/ 	.short	(.L_15 - .L_14)
	.align		4
.L_14:
        /*0058*/ 	.word	index@(smma_batch_f32)
        /*005c*/ 	.word	0x00000000
.L_15:


//--------------------- .nv.compat                --------------------------
	.section	.nv.compat,"",@"SHT_CUDA_COMPAT_INFO"
	.align	4
        /*0000*/ 	.byte	0x02, 0x09, 0x00, 0x00, 0x02, 0x02, 0x01, 0x00, 0x02, 0x05, 0x05, 0x00, 0x03, 0x07, 0x01, 0x01
        /*0010*/ 	.byte	0x02, 0x03, 0x00, 0x00, 0x02, 0x06, 0x01, 0x00, 0x04, 0x0b, 0x08, 0x00, 0x09, 0x00, 0x00, 0x00
        /*0020*/ 	.byte	0x00, 0x00, 0x00, 0x00


//--------------------- .nv.info.smma_multi_series_one_param_f32 --------------------------
	.section	.nv.info.smma_multi_series_one_param_f32,"",@"SHT_CUDA_INFO"
	.sectionflags	@""
	.align	4


	//----- nvinfo : EIATTR_CUDA_API_VERSION
	.align		4
        /*0000*/ 	.byte	0x04, 0x37
        /*0002*/ 	.short	(.L_17 - .L_16)
.L_16:
        /*0004*/ 	.word	0x00000082


	//----- nvinfo : EIATTR_KPARAM_INFO
	.align		4
.L_17:
        /*0008*/ 	.byte	0x04, 0x17
        /*000a*/ 	.short	(.L_19 - .L_18)
.L_18:
        /*000c*/ 	.word	0x00000000
        /*0010*/ 	.short	0x0005
        /*0012*/ 	.short	0x0020
        /*0014*/ 	.byte	0x00, 0xf5, 0x21, 0x00


	//----- nvinfo : EIATTR_KPARAM_INFO
	.align		4
.L_19:
        /*0018*/ 	.byte	0x04, 0x17
        /*001a*/ 	.short	(.L_21 - .L_20)
.L_20:
        /*001c*/ 	.word	0x00000000
        /*0020*/ 	.short	0x0004
        /*0022*/ 	.short	0x0018
        /*0024*/ 	.byte	0x00, 0xf5, 0x21, 0x00


	//----- nvinfo : EIATTR_KPARAM_INFO
	.align		4
.L_21:
        /*0028*/ 	.byte	0x04, 0x17
        /*002a*/ 	.short	(.L_23 - .L_22)
.L_22:
        /*002c*/ 	.word	0x00000000
        /*0030*/ 	.short	0x0003
        /*0032*/ 	.short	0x0010
        /*0034*/ 	.byte	0x00, 0xf0, 0x11, 0x00


	//----- nvinfo : EIATTR_KPARAM_INFO
	.align		4
.L_23:
        /*0038*/ 	.byte	0x04, 0x17
        /*003a*/ 	.short	(.L_25 - .L_24)
.L_24:
        /*003c*/ 	.word	0x00000000
        /*0040*/ 	.short	0x0002
        /*0042*/ 	.short	0x000c
        /*0044*/ 	.byte	0x00, 0xf0, 0x11, 0x00


	//----- nvinfo : EIATTR_KPARAM_INFO
	.align		4
.L_25:
        /*0048*/ 	.byte	0x04, 0x17
        /*004a*/ 	.short	(.L_27 - .L_26)
.L_26:
        /*004c*/ 	.word	0x00000000
        /*0050*/ 	.short	0x0001
        /*0052*/ 	.short	0x0008
        /*0054*/ 	.byte	0x00, 0xf0, 0x11, 0x00


	//----- nvinfo : EIATTR_KPARAM_INFO
	.align		4
.L_27:
        /*0058*/ 	.byte	0x04, 0x17
        /*005a*/ 	.short	(.L_29 - .L_28)
.L_28:
        /*005c*/ 	.word	0x00000000
        /*0060*/ 	.short	0x0000
        /*0062*/ 	.short	0x0000
        /*0064*/ 	.byte	0x00, 0xf5, 0x21, 0x00


	//----- nvinfo : EIATTR_SPARSE_MMA_MASK
	.align		4
.L_29:
        /*0068*/ 	.byte	0x03, 0x50
        /*006a*/ 	.short	0x0000


	//----- nvinfo : EIATTR_MAXREG_COUNT
	.align		4
        /*006c*/ 	.byte	0x03, 0x1b
        /*006e*/ 	.short	0x00ff


	//----- nvinfo : EIATTR_MERCURY_ISA_VERSION
	.align		4
        /*0070*/ 	.byte	0x03, 0x5f
        /*0072*/ 	.short	0x0101


	//----- nvinfo : EIATTR_VRC_CTA_INIT_COUNT
	.align		4
        /*0074*/ 	.byte	0x02, 0x4a
	.zero		1
	.zero		1


	//----- nvinfo : EIATTR_EXIT_INSTR_OFFSETS
	.align		4
        /*0078*/ 	.byte	0x04, 0x1c
        /*007a*/ 	.short	(.L_31 - .L_30)


	//   ....[0]....
.L_30:
        /*007c*/ 	.word	0x00000070


	//   ....[1]....
        /*0080*/ 	.word	0x00000110


	//   ....[2]....
        /*0084*/ 	.word	0x000008d0


	//   ....[3]....
        /*0088*/ 	.word	0x00000cf0


	//   ....[4]....
        /*008c*/ 	.word	0x00000ef0


	//   ....[5]....
        /*0090*/ 	.word	0x000012c0


	//----- nvinfo : EIATTR_CRS_STACK_SIZE
	.align		4
.L_31:
        /*0094*/ 	.byte	0x04, 0x1e
        /*0096*/ 	.short	(.L_33 - .L_32)
.L_32:
        /*0098*/ 	.word	0x00000000


	//----- nvinfo : EIATTR_CBANK_PARAM_SIZE
	.align		4
.L_33:
        /*009c*/ 	.byte	0x03, 0x19
        /*009e*/ 	.short	0x0028


	//----- nvinfo : EIATTR_PARAM_CBANK
	.align		4
        /*00a0*/ 	.byte	0x04, 0x0a
        /*00a2*/ 	.short	(.L_35 - .L_34)
	.align		4
.L_34:
        /*00a4*/ 	.word	index@(.nv.constant0.smma_multi_series_one_param_f32)
        /*00a8*/ 	.short	0x0380
        /*00aa*/ 	.short	0x0028


	//----- nvinfo : EIATTR_SW_WAR
	.align		4
.L_35:
        /*00ac*/ 	.byte	0x04, 0x36
        /*00ae*/ 	.short	(.L_37 - .L_36)
.L_36:
        /*00b0*/ 	.word	0x00000008
.L_37:


//--------------------- .nv.info.smma_batch_f32   --------------------------
	.section	.nv.info.smma_batch_f32,"",@"SHT_CUDA_INFO"
	.sectionflags	@""
	.align	4


	//----- nvinfo : EIATTR_CUDA_API_VERSION
	.align		4
        /*0000*/ 	.byte	0x04, 0x37
        /*0002*/ 	.short	(.L_39 - .L_38)
.L_38:
        /*0004*/ 	.word	0x00000082


	//----- nvinfo : EIATTR_KPARAM_INFO
	.align		4
.L_39:
        /*0008*/ 	.byte	0x04, 0x17
        /*000a*/ 	.short	(.L_41 - .L_40)
.L_40:
        /*000c*/ 	.word	0x00000000
        /*0010*/ 	.short	0x0006
        /*0012*/ 	.short	0x0028
        /*0014*/ 	.byte	0x00, 0xf5, 0x21, 0x00


	//----- nvinfo : EIATTR_KPARAM_INFO
	.align		4
.L_41:
        /*0018*/ 	.byte	0x04, 0x17
        /*001a*/ 	.short	(.L_43 - .L_42)
.L_42:
        /*001c*/ 	.word	0x00000000
        /*0020*/ 	.short	0x0005
        /*0022*/ 	.short	0x0020
        /*0024*/ 	.byte	0x00, 0xf0, 0x11, 0x00


	//----- nvinfo : EIATTR_KPARAM_INFO
	.align		4
.L_43:
        /*0028*/ 	.byte	0x04, 0x17
        /*002a*/ 	.short	(.L_45 - .L_44)
.L_44:
        /*002c*/ 	.word	0x00000000
        /*0030*/ 	.short	0x0004
        /*0032*/ 	.short	0x001c
        /*0034*/ 	.byte	0x00, 0xf0, 0x11, 0x00


	//----- nvinfo : EIATTR_KPARAM_INFO
	.align		4
.L_45:
        /*0038*/ 	.byte	0x04, 0x17
        /*003a*/ 	.short	(.L_47 - .L_46)
.L_46:
        /*003c*/ 	.word	0x00000000
        /*0040*/ 	.short	0x0003
        /*0042*/ 	.short	0x0018
        /*0044*/ 	.byte	0x00, 0xf0, 0x11, 0x00


	//----- nvinfo : EIATTR_KPARAM_INFO
	.align		4
.L_47:
        /*0048*/ 	.byte	0x04, 0x17
        /*004a*/ 	.short	(.L_49 - .L_48)
.L_48:
        /*004c*/ 	.word	0x00000000
        /*0050*/ 	.short	0x0002
        /*0052*/ 	.short	0x0010
        /*0054*/ 	.byte	0x00, 0xf5, 0x21, 0x00


	//----- nvinfo : EIATTR_KPARAM_INFO
	.align		4
.L_49:
        /*0058*/ 	.byte	0x04, 0x17
        /*005a*/ 	.short	(.L_51 - .L_50)
.L_50:
        /*005c*/ 	.word	0x00000000
        /*0060*/ 	.short	0x0001
        /*0062*/ 	.short	0x0008
        /*0064*/ 	.byte	0x00, 0xf5, 0x21, 0x00


	//----- nvinfo : EIATTR_KPARAM_INFO
	.align		4
.L_51:
        /*0068*/ 	.byte	0x04, 0x17
        /*006a*/ 	.short	(.L_53 - .L_52)
.L_52:
        /*006c*/ 	.word	0x00000000
        /*0070*/ 	.short	0x0000
        /*0072*/ 	.short	0x0000
        /*0074*/ 	.byte	0x00, 0xf5, 0x21, 0x00


	//----- nvinfo : EIATTR_SPARSE_MMA_MASK
	.align		4
.L_53:
        /*0078*/ 	.byte	0x03, 0x50
        /*007a*/ 	.short	0x0000


	//----- nvinfo : EIATTR_MAXREG_COUNT
	.align		4
        /*007c*/ 	.byte	0x03, 0x1b
        /*007e*/ 	.short	0x00ff


	//----- nvinfo : EIATTR_MERCURY_ISA_VERSION
	.align		4
        /*0080*/ 	.byte	0x03, 0x5f
        /*0082*/ 	.short	0x0101


	//----- nvinfo : EIATTR_COOP_GROUP_MASK_REGIDS
	.align		4
        /*0084*/ 	.byte	0x04, 0x29
        /*0086*/ 	.short	(.L_55 - .L_54)


	//   ....[0]....
.L_54:
        /*0088*/ 	.word	0xffffffff


	//   ....[1]....
        /*008c*/ 	.word	0xffffffff


	//   ....[2]....
        /*0090*/ 	.word	0xffffffff


	//   ....[3]....
        /*0094*/ 	.word	0xffffffff


	//   ....[4]....
        /*0098*/ 	.word	0xffffffff


	//   ....[5]....
        /*009c*/ 	.word	0xffffffff


	//   ....[6]....
        /*00a0*/ 	.word	0xffffffff


	//   ....[7]....
        /*00a4*/ 	.word	0xffffffff


	//   ....[8]....
        /*00a8*/ 	.word	0xffffffff


	//   ....[9]....
        /*00ac*/ 	.word	0xffffffff


	//   ....[10]....
        /*00b0*/ 	.word	0xffffffff


	//   ....[11]....
        /*00b4*/ 	.word	0xffffffff


	//   ....[12]....
        /*00b8*/ 	.word	0xffffffff


	//   ....[13]....
        /*00bc*/ 	.word	0xffffffff


	//   ....[14]....
        /*00c0*/ 	.word	0xffffffff


	//   ....[15]....
        /*00c4*/ 	.word	0x05000017


	//   ....[16]....
        /*00c8*/ 	.word	0x05000017


	//   ....[17]....
        /*00cc*/ 	.word	0x05000017


	//   ....[18]....
        /*00d0*/ 	.word	0x05000017


	//   ....[19]....
        /*00d4*/ 	.word	0x05000017


	//   ....[20]....
        /*00d8*/ 	.word	0x05000017


	//   ....[21]....
        /*00dc*/ 	.word	0x05000017


	//   ....[22]....
        /*00e0*/ 	.word	0x05000017


	//   ....[23]....
        /*00e4*/ 	.word	0x05000017


	//   ....[24]....
        /*00e8*/ 	.word	0x05000017


	//----- nvinfo : EIATTR_COOP_GROUP_INSTR_OFFSETS
	.align		4
.L_55:
        /*00ec*/ 	.byte	0x04, 0x28
        /*00ee*/ 	.short	(.L_57 - .L_56)


	//   ....[0]....
.L_56:
        /*00f0*/ 	.word	0x00000350


	//   ....[1]....
        /*00f4*/ 	.word	0x00000370


	//   ....[2]....
        /*00f8*/ 	.word	0x00000390


	//   ....[3]....
        /*00fc*/ 	.word	0x000003b0


	//   ....[4]....
        /*0100*/ 	.word	0x000003d0


	//   ....[5]....
        /*0104*/ 	.word	0x00000610


	//   ....[6]....
        /*0108*/ 	.word	0x000006a0


	//   ....[7]....
        /*010c*/ 	.word	0x000006d0


	//   ....[8]....
        /*0110*/ 	.word	0x000006e0


	//   ....[9]....
        /*0114*/ 	.word	0x00000890


	//   ....[10]....
        /*0118*/ 	.word	0x00000af0


	//   ....[11]....
        /*011c*/ 	.word	0x00000c90


	//   ....[12]....
        /*0120*/ 	.word	0x00000e80


	//   ....[13]....
        /*0124*/ 	.word	0x00001020


	//   ....[14]....
        /*0128*/ 	.word	0x00001270


	//   ....[15]....
        /*012c*/ 	.word	0x000014e0


	//   ....[16]....
        /*0130*/ 	.word	0x000015d0


	//   ....[17]....
        /*0134*/ 	.word	0x00001660


	//   ....[18]....
        /*0138*/ 	.word	0x00001700


	//   ....[19]....
        /*013c*/ 	.word	0x000017a0


	//   ....[20]....
        /*0140*/ 	.word	0x00001830


	//   ....[21]....
        /*0144*/ 	.word	0x000018c0


	//   ....[22]....
        /*0148*/ 	.word	0x00001950


	//   ....[23]....
        /*014c*/ 	.word	0x000019e0


	//   ....[24]....
        /*0150*/ 	.word	0x00001a70


	//----- nvinfo : EIATTR_VRC_CTA_INIT_COUNT
	.align		4
.L_57:
        /*0154*/ 	.byte	0x02, 0x4a
	.zero		1
	.zero		1


	//----- nvinfo : EIATTR_EXIT_INSTR_OFFSETS
	.align		4
        /*0158*/ 	.byte	0x04, 0x1c
        /*015a*/ 	.short	(.L_59 - .L_58)


	//   ....[0]....
.L_58:
        /*015c*/ 	.word	0x00000950


	//   ....[1]....
        /*0160*/ 	.word	0x00001190


	//   ....[2]....
        /*0164*/ 	.word	0x00001400


	//----- nvinfo : EIATTR_CRS_STACK_SIZE
	.align		4
.L_59:
        /*0168*/ 	.byte	0x04, 0x1e
        /*016a*/ 	.short	(.L_61 - .L_60)
.L_60:
        /*016c*/ 	.word	0x00000000


	//----- nvinfo : EIATTR_CBANK_PARAM_SIZE
	.align		4
.L_61:
        /*0170*/ 	.byte	0x03, 0x19
        /*0172*/ 	.short	0x0030


	//----- nvinfo : EIATTR_PARAM_CBANK
	.align		4
        /*0174*/ 	.byte	0x04, 0x0a
        /*0176*/ 	.short	(.L_63 - .L_62)
	.align		4
.L_62:
        /*0178*/ 	.word	index@(.nv.constant0.smma_batch_f32)
        /*017c*/ 	.short	0x0380
        /*017e*/ 	.short	0x0030


	//----- nvinfo : EIATTR_SW_WAR
	.align		4
.L_63:
        /*0180*/ 	.byte	0x04, 0x36
        /*0182*/ 	.short	(.L_65 - .L_64)
.L_64:
        /*0184*/ 	.word	0x00000008
.L_65:


//--------------------- .nv.callgraph             --------------------------
	.section	.nv.callgraph,"",@"SHT_CUDA_CALLGRAPH"
	.align	4
	.sectionentsize	8
	.align		4
        /*0000*/ 	.word	0x00000000
	.align		4
        /*0004*/ 	.word	0xffffffff
	.align		4
        /*0008*/ 	.word	0x00000000
	.align		4
        /*000c*/ 	.word	0xfffffffe
	.align		4
        /*0010*/ 	.word	0x00000000
	.align		4
        /*0014*/ 	.word	0xfffffffd
	.align		4
        /*0018*/ 	.word	0x00000000
	.align		4
        /*001c*/ 	.word	0xfffffffc


//--------------------- .text.smma_multi_series_one_param_f32 --------------------------
	.section	.text.smma_multi_series_one_param_f32,"ax",@progbits
	.align	128
        .global         smma_multi_series_one_param_f32
        .type           smma_multi_series_one_param_f32,@function
        .size           smma_multi_series_one_param_f32,(.L_x_97 - smma_multi_series_one_param_f32)
        .other          smma_multi_series_one_param_f32,@"STO_CUDA_ENTRY STV_DEFAULT"
smma_multi_series_one_param_f32:
.text.smma_multi_series_one_param_f32:
[----:B------:R-:W-:Y:S01]  /*0000*/  LDC R1, c[0x0][0x37c] ;  /* 0x0000df00ff017b82 */ /* 0x000fe20000000800 */
[----:B------:R-:W0:Y:S07]  /*0010*/  S2R R13, SR_TID.X ;  /* 0x00000000000d7919 */ /* 0x000e2e0000002100 */
[----:B------:R-:W0:Y:S01]  /*0020*/  S2UR UR4, SR_CTAID.X ;  /* 0x00000000000479c3 */ /* 0x000e220000002500 */
[----:B------:R-:W1:Y:S07]  /*0030*/  LDCU UR5, c[0x0][0x38c] ;  /* 0x00007180ff0577ac */ /* 0x000e6e0008000800 */
[----:B------:R-:W0:Y:S02]  /*0040*/  LDC R12, c[0x0][0x360] ;  /* 0x0000d800ff0c7b82 */ /* 0x000e240000000800 */
[----:B0-----:R-:W-:-:S05]  /*0050*/  IMAD R12, R12, UR4, R13 ;  /* 0x000000040c0c7c24 */ /* 0x001fca000f8e020d */
[----:B-1----:R-:W-:-:S13]  /*0060*/  ISETP.GE.AND P0, PT, R12, UR5, PT ;  /* 0x000000050c007c0c */ /* 0x002fda000bf06270 */
[----:B------:R-:W-:Y:S05]  /*0070*/  @P0 EXIT ;  /* 0x000000000000094d */ /* 0x000fea0003800000 */
[----:B------:R-:W0:Y:S01]  /*0080*/  LDC.64 R2, c[0x0][0x398] ;  /* 0x0000e600ff027b82 */ /* 0x000e220000000a00 */
[----:B------:R-:W1:Y:S01]  /*0090*/  LDCU.64 UR4, c[0x0][0x358] ;  /* 0x00006b00ff0477ac */ /* 0x000e620008000a00 */
[----:B------:R-:W2:Y:S06]  /*00a0*/  LDCU UR6, c[0x0][0x390] ;  /* 0x00007200ff0677ac */ /* 0x000eac0008000800 */
[----:B------:R-:W3:Y:S01]  /*00b0*/  LDC R5, c[0x0][0x388] ;  /* 0x0000e200ff057b82 */ /* 0x000ee20000000800 */
[----:B0-----:R-:W-:-:S05]  /*00c0*/  IMAD.WIDE R2, R12, 0x4, R2 ;  /* 0x000000040c027825 */ /* 0x001fca00078e0202 */
[----:B-1----:R-:W2:Y:S02]  /*00d0*/  LDG.E.CONSTANT R0, desc[UR4][R2.64] ;  /* 0x0000000402007981 */ /* 0x002ea4000c1e9900 */
[----:B--2---:R-:W-:-:S04]  /*00e0*/  ISETP.GE.AND P0, PT, R0, UR6, PT ;  /* 0x0000000600007c0c */ /* 0x004fc8000bf06270 */
[----:B------:R-:W-:-:S04]  /*00f0*/  ISETP.LT.OR P0, PT, R0, RZ, P0 ;  /* 0x000000ff0000720c */ /* 0x000fc80000701670 */
[----:B---3--:R-:W-:-:S13]  /*0100*/  ISETP.LT.OR P0, PT, R5, 0x1, P0 ;  /* 0x000000010500780c */ /* 0x008fda0000701670 */
[----:B------:R-:W-:Y:S05]  /*0110*/  @P0 EXIT ;  /* 0x000000000000094d */ /* 0x000fea0003800000 */
[----:B------:R-:W-:Y:S02]  /*0120*/  I2FP.F32.U32 R4, R5 ;  /* 0x0000000500047245 */ /* 0x000fe40000201000 */
[----:B------:R-:W-:-:S03]  /*0130*/  SHF.R.S32.HI R13, RZ, 0x1f, R12 ;  /* 0x0000001fff0d7819 */ /* 0x000fc6000001140c */
[----:B------:R-:W-:-:S05]  /*0140*/  VIADD R2, R4, 0x1800000 ;  /* 0x0180000004027836 */ /* 0x000fca0000000000 */
[----:B------:R-:W-:-:S04]  /*0150*/  LOP3.LUT R2, R2, 0x7f800000, RZ, 0xc0, !PT ;  /* 0x7f80000002027812 */ /* 0x000fc800078ec0ff */
[----:B------:R-:W-:Y:S01]  /*0160*/  ISETP.GT.U32.AND P0, PT, R2, 0x1ffffff, PT ;  /* 0x01ffffff0200780c */ /* 0x000fe20003f04070 */
[----:B------:R-:W-:-:S04]  /*0170*/  IMAD.IADD R2, R0, 0x1, R5 ;  /* 0x0000000100027824 */ /* 0x000fc800078e0205 */
[----:B------:R-:W-:-:S08]  /*0180*/  VIADD R3, R2, 0xffffffff ;  /* 0xffffffff02037836 */ /* 0x000fd00000000000 */
[----:B------:R-:W-:Y:S05]  /*0190*/  @P0 BRA `(.L_x_0) ;  /* 0x0000000000100947 */ /* 0x000fea0003800000 */
[----:B------:R-:W-:-:S07]  /*01a0*/  MOV R6, 0x1c0 ;  /* 0x000001c000067802 */ /* 0x000fce0000000f00 */
[----:B------:R-:W-:Y:S05]  /*01b0*/  CALL.REL.NOINC `($__internal_0_$__cuda_sm20_rcp_rn_f32_slowpath) ;  /* 0x0000001000447944 */ /* 0x000fea0003c00000 */
[----:B------:R-:W-:Y:S01]  /*01c0*/  IMAD.MOV.U32 R4, RZ, RZ, R5 ;  /* 0x000000ffff047224 */ /* 0x000fe200078e0005 */
[----:B------:R-:W-:Y:S06]  /*01d0*/  BRA `(.L_x_1) ;  /* 0x0000000000107947 */ /* 0x000fec0003800000 */
.L_x_0:
[----:B------:R-:W0:Y:S02]  /*01e0*/  MUFU.RCP R5, R4 ;  /* 0x0000000400057308 */ /* 0x000e240000001000 */
[----:B0-----:R-:W-:-:S04]  /*01f0*/  FFMA R6, R4, R5, -1 ;  /* 0xbf80000004067423 */ /* 0x001fc80000000005 */
[----:B------:R-:W-:-:S04]  /*0200*/  FADD.FTZ R6, -R6, -RZ ;  /* 0x800000ff06067221 */ /* 0x000fc80000010100 */
[----:B------:R-:W-:-:S07]  /*0210*/  FFMA R4, R5, R6, R5 ;  /* 0x0000000605047223 */ /* 0x000fce0000000005 */
.L_x_1:
[----:B------:R-:W0:Y:S01]  /*0220*/  LDCU UR8, c[0x0][0x390] ;  /* 0x00007200ff0877ac */ /* 0x000e220008000800 */
[----:B------:R-:W1:Y:S01]  /*0230*/  LDC R5, c[0x0][0x38c] ;  /* 0x0000e300ff057b82 */ /* 0x000e620000000800 */
[----:B------:R-:W-:Y:S01]  /*0240*/  BSSY.RECONVERGENT B0, `(.L_x_2) ;  /* 0x0000067000007945 */ /* 0x000fe20003800200 */
[----:B------:R-:W-:Y:S01]  /*0250*/  FADD R6, -R4, 1 ;  /* 0x3f80000004067421 */ /* 0x000fe20000000100 */
[----:B0-----:R-:W-:-:S04]  /*0260*/  VIMNMX R7, PT, PT, R3, UR8, PT ;  /* 0x0000000803077c48 */ /* 0x001fc8000bfe0100 */
[----:B------:R-:W-:Y:S02]  /*0270*/  ISETP.GE.AND P0, PT, R7, 0x1, PT ;  /* 0x000000010700780c */ /* 0x000fe40003f06270 */
[----:B-1----:R-:W-:-:S11]  /*0280*/  SHF.R.S32.HI R8, RZ, 0x1f, R5 ;  /* 0x0000001fff087819 */ /* 0x002fd60000011405 */
[----:B------:R-:W-:Y:S05]  /*0290*/  @!P0 BRA `(.L_x_3) ;  /* 0x0000000400848947 */ /* 0x000fea0003800000 */
[C---:B------:R-:W-:Y:S01]  /*02a0*/  ISETP.GE.U32.AND P1, PT, R7.reuse, 0x8, PT ;  /* 0x000000080700780c */ /* 0x040fe20003f26070 */
[----:B------:R-:W-:Y:S01]  /*02b0*/  BSSY.RECONVERGENT B1, `(.L_x_4) ;  /* 0x0000029000017945 */ /* 0x000fe20003800200 */
[----:B------:R-:W-:Y:S01]  /*02c0*/  LOP3.LUT R9, R7, 0x7, RZ, 0xc0, !PT ;  /* 0x0000000707097812 */ /* 0x000fe200078ec0ff */
[----:B------:R-:W-:-:S03]  /*02d0*/  IMAD.MOV.U32 R11, RZ, RZ, RZ ;  /* 0x000000ffff0b7224 */ /* 0x000fc600078e00ff */
[----:B------:R-:W-:-:S07]  /*02e0*/  ISETP.NE.AND P0, PT, R9, RZ, PT ;  /* 0x000000ff0900720c */ /* 0x000fce0003f05270 */
[----:B------:R-:W-:Y:S06]  /*02f0*/  @!P1 BRA `(.L_x_5) ;  /* 0x0000000000909947 */ /* 0x000fec0003800000 */
[----:B------:R-:W0:Y:S01]  /*0300*/  LDCU.64 UR6, c[0x0][0x3a0] ;  /* 0x00007400ff0677ac */ /* 0x000e220008000a00 */
[----:B------:R-:W-:Y:S01]  /*0310*/  LOP3.LUT R11, R7, 0x7ffffff8, RZ, 0xc0, !PT ;  /* 0x7ffffff8070b7812 */ /* 0x000fe200078ec0ff */
[C---:B------:R-:W-:Y:S01]  /*0320*/  IMAD.SHL.U32 R29, R5.reuse, 0x4, RZ ;  /* 0x00000004051d7824 */ /* 0x040fe200078e00ff */
[C-C-:B------:R-:W-:Y:S02]  /*0330*/  SHF.L.U64.HI R10, R5.reuse, 0x5, R8.reuse ;  /* 0x00000005050a7819 */ /* 0x140fe40000010208 */
[----:B------:R-:W-:Y:S01]  /*0340*/  SHF.L.U64.HI R27, R5, 0x2, R8 ;  /* 0x00000002051b7819 */ /* 0x000fe20000010208 */
[----:B------:R-:W-:Y:S01]  /*0350*/  IMAD.MOV R26, RZ, RZ, -R11 ;  /* 0x000000ffff1a7224 */ /* 0x000fe200078e0a0b */
[----:B0-----:R-:W-:-:S04]  /*0360*/  LEA R24, P1, R12, UR6, 0x2 ;  /* 0x000000060c187c11 */ /* 0x001fc8000f8210ff */
[----:B------:R-:W-:-:S09]  /*0370*/  LEA.HI.X R25, R12, UR7, R13, 0x2, P1 ;  /* 0x000000070c197c11 */ /* 0x000fd200088f140d */
.L_x_6:
[-C--:B0-----:R-:W-:Y:S01]  /*0380*/  IADD3 R22, P1, PT, R24, R29.reuse, RZ ;  /* 0x0000001d18167210 */ /* 0x081fe20007f3e0ff */
[----:B------:R-:W-:Y:S02]  /*0390*/  IMAD.MOV.U32 R28, RZ, RZ, 0x7fffffff ;  /* 0x7fffffffff1c7424 */ /* 0x000fe400078e00ff */
[----:B------:R-:W-:Y:S02]  /*03a0*/  VIADD R26, R26, 0x8 ;  /* 0x000000081a1a7836 */ /* 0x000fe40000000000 */
[--C-:B------:R-:W-:Y:S01]  /*03b0*/  IMAD.X R23, R25, 0x1, R27.reuse, P1 ;  /* 0x0000000119177824 */ /* 0x100fe200008e061b */
[-C--:B------:R-:W-:Y:S01]  /*03c0*/  IADD3 R16, P1, PT, R22, R29.reuse, RZ ;  /* 0x0000001d16107210 */ /* 0x080fe20007f3e0ff */
[----:B------:R0:W-:Y:S04]  /*03d0*/  STG.E desc[UR4][R24.64], R28 ;  /* 0x0000001c18007986 */ /* 0x0001e8000c101904 */
[--C-:B------:R-:W-:Y:S01]  /*03e0*/  IMAD.X R17, R23, 0x1, R27.reuse, P1 ;  /* 0x0000000117117824 */ /* 0x100fe200008e061b */
[-C--:B------:R-:W-:Y:S01]  /*03f0*/  IADD3 R20, P1, PT, R16, R29.reuse, RZ ;  /* 0x0000001d10147210 */ /* 0x080fe20007f3e0ff */
[----:B------:R-:W-:Y:S04]  /*0400*/  STG.E desc[UR4][R22.64], R28 ;  /* 0x0000001c16007986 */ /* 0x000fe8000c101904 */
[----:B------:R-:W-:Y:S01]  /*0410*/  IMAD.X R21, R17, 0x1, R27, P1 ;  /* 0x0000000111157824 */ /* 0x000fe200008e061b */
[----:B------:R-:W-:Y:S01]  /*0420*/  IADD3 R14, P1, PT, R20, R29, RZ ;  /* 0x0000001d140e7210 */ /* 0x000fe20007f3e0ff */
[----:B------:R1:W-:Y:S01]  /*0430*/  STG.E desc[UR4][R16.64], R28 ;  /* 0x0000001c10007986 */ /* 0x0003e2000c101904 */
[----:B0-----:R-:W-:-:S03]  /*0440*/  LEA R24, P2, R5, R24, 0x5 ;  /* 0x0000001805187211 */ /* 0x001fc600078428ff */
[----:B------:R-:W-:Y:S01]  /*0450*/  IMAD.X R15, R21, 0x1, R27, P1 ;  /* 0x00000001150f7824 */ /* 0x000fe200008e061b */
[----:B------:R0:W-:Y:S01]  /*0460*/  STG.E desc[UR4][R20.64], R28 ;  /* 0x0000001c14007986 */ /* 0x0001e2000c101904 */
[----:B------:R-:W-:-:S03]  /*0470*/  IMAD.X R25, R25, 0x1, R10, P2 ;  /* 0x0000000119197824 */ /* 0x000fc600010e060a */
[----:B------:R0:W-:Y:S01]  /*0480*/  STG.E desc[UR4][R14.64], R28 ;  /* 0x0000001c0e007986 */ /* 0x0001e2000c101904 */
[----:B-1----:R-:W-:-:S05]  /*0490*/  IADD3 R16, P1, PT, R14, R29, RZ ;  /* 0x0000001d0e107210 */ /* 0x002fca0007f3e0ff */
[----:B------:R-:W-:Y:S01]  /*04a0*/  IMAD.X R17, R15, 0x1, R27, P1 ;  /* 0x000000010f117824 */ /* 0x000fe200008e061b */
[----:B------:R-:W-:-:S04]  /*04b0*/  IADD3 R18, P1, PT, R16, R29, RZ ;  /* 0x0000001d10127210 */ /* 0x000fc80007f3e0ff */
[----:B------:R0:W-:Y:S01]  /*04c0*/  STG.E desc[UR4][R16.64], R28 ;  /* 0x0000001c10007986 */ /* 0x0001e2000c101904 */
[----:B------:R-:W-:Y:S01]  /*04d0*/  IMAD.X R19, R17, 0x1, R27, P1 ;  /* 0x0000000111137824 */ /* 0x000fe200008e061b */
[----:B------:R-:W-:-:S04]  /*04e0*/  IADD3 R22, P1, PT, R18, R29, RZ ;  /* 0x0000001d12167210 */ /* 0x000fc80007f3e0ff */
[----:B------:R0:W-:Y:S01]  /*04f0*/  STG.E desc[UR4][R18.64], R28 ;  /* 0x0000001c12007986 */ /* 0x0001e2000c101904 */
[----:B------:R-:W-:Y:S01]  /*0500*/  IMAD.X R23, R19, 0x1, R27, P1 ;  /* 0x0000000113177824 */ /* 0x000fe200008e061b */
[----:B------:R-:W-:-:S04]  /*0510*/  ISETP.NE.AND P1, PT, R26, RZ, PT ;  /* 0x000000ff1a00720c */ /* 0x000fc80003f25270 */
[----:B------:R0:W-:Y:S09]  /*0520*/  STG.E desc[UR4][R22.64], R28 ;  /* 0x0000001c16007986 */ /* 0x0001f2000c101904 */
[----:B------:R-:W-:Y:S05]  /*0530*/  @P1 BRA `(.L_x_6) ;  /* 0xfffffffc00901947 */ /* 0x000fea000383ffff */
.L_x_5:
[----:B------:R-:W-:Y:S05]  /*0540*/  BSYNC.RECONVERGENT B1 ;  /* 0x0000000000017941 */ /* 0x000fea0003800200 */
.L_x_4:
[----:B------:R-:W-:Y:S05]  /*0550*/  @!P0 BRA `(.L_x_3) ;  /* 0x0000000000d48947 */ /* 0x000fea0003800000 */
[----:B------:R-:W-:Y:S01]  /*0560*/  ISETP.GE.U32.AND P1, PT, R9, 0x4, PT ;  /* 0x000000040900780c */ /* 0x000fe20003f26070 */
[----:B------:R-:W-:Y:S01]  /*0570*/  BSSY.RECONVERGENT B1, `(.L_x_7) ;  /* 0x0000017000017945 */ /* 0x000fe20003800200 */
[----:B------:R-:W-:-:S04]  /*0580*/  LOP3.LUT R10, R7, 0x3, RZ, 0xc0, !PT ;  /* 0x00000003070a7812 */ /* 0x000fc800078ec0ff */
[----:B------:R-:W-:-:S07]  /*0590*/  ISETP.NE.AND P0, PT, R10, RZ, PT ;  /* 0x000000ff0a00720c */ /* 0x000fce0003f05270 */
[----:B------:R-:W-:Y:S06]  /*05a0*/  @!P1 BRA `(.L_x_8) ;  /* 0x00000000004c9947 */ /* 0x000fec0003800000 */
[----:B------:R-:W1:Y:S01]  /*05b0*/  LDCU.64 UR6, c[0x0][0x3a0] ;  /* 0x00007400ff0677ac */ /* 0x000e620008000a00 */
[----:B0-----:R-:W-:Y:S01]  /*05c0*/  IMAD.WIDE.U32 R18, R11, R5, R12 ;  /* 0x000000050b127225 */ /* 0x001fe200078e000c */
[----:B------:R-:W-:-:S03]  /*05d0*/  SHF.L.U64.HI R21, R5, 0x2, R8 ;  /* 0x0000000205157819 */ /* 0x000fc60000010208 */
[----:B------:R-:W-:Y:S02]  /*05e0*/  IMAD.SHL.U32 R23, R5, 0x4, RZ ;  /* 0x0000000405177824 */ /* 0x000fe400078e00ff */
[C---:B------:R-:W-:Y:S02]  /*05f0*/  IMAD R9, R11.reuse, R8, R19 ;  /* 0x000000080b097224 */ /* 0x040fe400078e0213 */
[----:B------:R-:W-:Y:S01]  /*0600*/  VIADD R11, R11, 0x4 ;  /* 0x000000040b0b7836 */ /* 0x000fe20000000000 */
[----:B-1----:R-:W-:-:S04]  /*0610*/  LEA R14, P1, R18, UR6, 0x2 ;  /* 0x00000006120e7c11 */ /* 0x002fc8000f8210ff */
[-C--:B------:R-:W-:Y:S02]  /*0620*/  IADD3 R16, P2, PT, R14, R23.reuse, RZ ;  /* 0x000000170e107210 */ /* 0x080fe40007f5e0ff */
[----:B------:R-:W-:Y:S01]  /*0630*/  LEA.HI.X R15, R18, UR7, R9, 0x2, P1 ;  /* 0x00000007120f7c11 */ /* 0x000fe200088f1409 */
[----:B------:R-:W-:Y:S01]  /*0640*/  IMAD.MOV.U32 R9, RZ, RZ, 0x7fffffff ;  /* 0x7fffffffff097424 */ /* 0x000fe200078e00ff */
[----:B------:R-:W-:-:S03]  /*0650*/  IADD3 R18, P1, PT, R16, R23, RZ ;  /* 0x0000001710127210 */ /* 0x000fc60007f3e0ff */
[--C-:B------:R-:W-:Y:S01]  /*0660*/  IMAD.X R17, R15, 0x1, R21.reuse, P2 ;  /* 0x000000010f117824 */ /* 0x100fe200010e0615 */
[----:B------:R-:W-:Y:S01]  /*0670*/  IADD3 R20, P2, PT, R18, R23, RZ ;  /* 0x0000001712147210 */ /* 0x000fe20007f5e0ff */
[----:B------:R1:W-:Y:S02]  /*0680*/  STG.E desc[UR4][R14.64], R9 ;  /* 0x000000090e007986 */ /* 0x0003e4000c101904 */
[--C-:B------:R-:W-:Y:S02]  /*0690*/  IMAD.X R19, R17, 0x1, R21.reuse, P1 ;  /* 0x0000000111137824 */ /* 0x100fe400008e0615 */
[----:B------:R1:W-:Y:S02]  /*06a0*/  STG.E desc[UR4][R16.64], R9 ;  /* 0x0000000910007986 */ /* 0x0003e4000c101904 */
[----:B------:R-:W-:Y:S02]  /*06b0*/  IMAD.X R21, R19, 0x1, R21, P2 ;  /* 0x0000000113157824 */ /* 0x000fe400010e0615 */
[----:B------:R1:W-:Y:S04]  /*06c0*/  STG.E desc[UR4][R18.64], R9 ;  /* 0x0000000912007986 */ /* 0x0003e8000c101904 */
[----:B------:R1:W-:Y:S02]  /*06d0*/  STG.E desc[UR4][R20.64], R9 ;  /* 0x0000000914007986 */ /* 0x0003e4000c101904 */
.L_x_8:
[----:B------:R-:W-:Y:S05]  /*06e0*/  BSYNC.RECONVERGENT B1 ;  /* 0x0000000000017941 */ /* 0x000fea0003800200 */
.L_x_7:
[----:B------:R-:W-:Y:S05]  /*06f0*/  @!P0 BRA `(.L_x_3) ;  /* 0x00000000006c8947 */ /* 0x000fea0003800000 */
[----:B------:R-:W-:Y:S01]  /*0700*/  ISETP.NE.AND P0, PT, R10, 0x1, PT ;  /* 0x000000010a00780c */ /* 0x000fe20003f05270 */
[----:B------:R-:W-:Y:S01]  /*0710*/  BSSY.RECONVERGENT B1, `(.L_x_9) ;  /* 0x000000f000017945 */ /* 0x000fe20003800200 */
[----:B------:R-:W-:-:S04]  /*0720*/  LOP3.LUT R7, R7, 0x1, RZ, 0xc0, !PT ;  /* 0x0000000107077812 */ /* 0x000fc800078ec0ff */
[----:B------:R-:W-:-:S07]  /*0730*/  ISETP.NE.U32.AND P1, PT, R7, 0x1, PT ;  /* 0x000000010700780c */ /* 0x000fce0003f25070 */
[----:B------:R-:W-:Y:S06]  /*0740*/  @!P0 BRA `(.L_x_10) ;  /* 0x00000000002c8947 */ /* 0x000fec0003800000 */
[----:B------:R-:W2:Y:S01]  /*0750*/  LDCU.64 UR6, c[0x0][0x3a0] ;  /* 0x00007400ff0677ac */ /* 0x000ea20008000a00 */
[----:B01----:R-:W-:-:S04]  /*0760*/  IMAD.WIDE.U32 R14, R11, R5, R12 ;  /* 0x000000050b0e7225 */ /* 0x003fc800078e000c */
[C---:B------:R-:W-:Y:S02]  /*0770*/  IMAD R7, R11.reuse, R8, R15 ;  /* 0x000000080b077224 */ /* 0x040fe400078e020f */
[----:B------:R-:W-:Y:S01]  /*0780*/  VIADD R11, R11, 0x2 ;  /* 0x000000020b0b7836 */ /* 0x000fe20000000000 */
[----:B--2---:R-:W-:-:S04]  /*0790*/  LEA R16, P0, R14, UR6, 0x2 ;  /* 0x000000060e107c11 */ /* 0x004fc8000f8010ff */
[----:B------:R-:W-:Y:S01]  /*07a0*/  LEA.HI.X R17, R14, UR7, R7, 0x2, P0 ;  /* 0x000000070e117c11 */ /* 0x000fe200080f1407 */
[----:B------:R-:W-:Y:S01]  /*07b0*/  IMAD.MOV.U32 R7, RZ, RZ, 0x7fffffff ;  /* 0x7fffffffff077424 */ /* 0x000fe200078e00ff */
[----:B------:R-:W-:-:S04]  /*07c0*/  LEA R14, P0, R5, R16, 0x2 ;  /* 0x00000010050e7211 */ /* 0x000fc800078010ff */
[----:B------:R-:W-:Y:S01]  /*07d0*/  LEA.HI.X R15, R5, R17, R8, 0x2, P0 ;  /* 0x00000011050f7211 */ /* 0x000fe200000f1408 */
[----:B------:R2:W-:Y:S04]  /*07e0*/  STG.E desc[UR4][R16.64], R7 ;  /* 0x0000000710007986 */ /* 0x0005e8000c101904 */
[----:B------:R2:W-:Y:S04]  /*07f0*/  STG.E desc[UR4][R14.64], R7 ;  /* 0x000000070e007986 */ /* 0x0005e8000c101904 */
.L_x_10:
[----:B------:R-:W-:Y:S05]  /*0800*/  BSYNC.RECONVERGENT B1 ;  /* 0x0000000000017941 */ /* 0x000fea0003800200 */
.L_x_9:
[----:B------:R-:W-:Y:S05]  /*0810*/  @P1 BRA `(.L_x_3) ;  /* 0x0000000000241947 */ /* 0x000fea0003800000 */
[----:B------:R-:W3:Y:S01]  /*0820*/  LDCU.64 UR6, c[0x0][0x3a0] ;  /* 0x00007400ff0677ac */ /* 0x000ee20008000a00 */
[----:B012---:R-:W-:Y:S02]  /*0830*/  IMAD.MOV.U32 R14, RZ, RZ, R12 ;  /* 0x000000ffff0e7224 */ /* 0x007fe400078e000c */
[----:B------:R-:W-:Y:S02]  /*0840*/  IMAD.MOV.U32 R15, RZ, RZ, R13 ;  /* 0x000000ffff0f7224 */ /* 0x000fe400078e000d */
[----:B------:R-:W-:Y:S02]  /*0850*/  IMAD.MOV.U32 R7, RZ, RZ, 0x7fffffff ;  /* 0x7fffffffff077424 */ /* 0x000fe400078e00ff */
[----:B------:R-:W-:-:S04]  /*0860*/  IMAD.WIDE.U32 R14, R11, R5, R14 ;  /* 0x000000050b0e7225 */ /* 0x000fc800078e000e */
[----:B------:R-:W-:Y:S01]  /*0870*/  IMAD R11, R11, R8, R15 ;  /* 0x000000080b0b7224 */ /* 0x000fe200078e020f */
[----:B---3--:R-:W-:-:S04]  /*0880*/  LEA R10, P0, R14, UR6, 0x2 ;  /* 0x000000060e0a7c11 */ /* 0x008fc8000f8010ff */
[----:B------:R-:W-:-:S05]  /*0890*/  LEA.HI.X R11, R14, UR7, R11, 0x2, P0 ;  /* 0x000000070e0b7c11 */ /* 0x000fca00080f140b */
[----:B------:R3:W-:Y:S04]  /*08a0*/  STG.E desc[UR4][R10.64], R7 ;  /* 0x000000070a007986 */ /* 0x0007e8000c101904 */
.L_x_3:
[----:B------:R-:W-:Y:S05]  /*08b0*/  BSYNC.RECONVERGENT B0 ;  /* 0x0000000000007941 */ /* 0x000fea0003800200 */
.L_x_2:
[----:B------:R-:W-:-:S13]  /*08c0*/  ISETP.GT.AND P0, PT, R2, UR8, PT ;  /* 0x0000000802007c0c */ /* 0x000fda000bf04270 */
[----:B------:R-:W-:Y:S05]  /*08d0*/  @P0 EXIT ;  /* 0x000000000000094d */ /* 0x000fea0003800000 */
[----:B--23--:R-:W2:Y:S01]  /*08e0*/  LDC R7, c[0x0][0x388] ;  /* 0x0000e200ff077b82 */ /* 0x00cea20000000800 */
[C---:B------:R-:W-:Y:S01]  /*08f0*/  IMAD.WIDE.U32 R26, R0.reuse, R5, R12 ;  /* 0x00000005001a7225 */ /* 0x040fe200078e000c */
[----:B------:R-:W3:Y:S03]  /*0900*/  LDCU.64 UR10, c[0x0][0x3a0] ;  /* 0x00007400ff0a77ac */ /* 0x000ee60008000a00 */
[----:B01----:R-:W-:Y:S02]  /*0910*/  IMAD R18, R0, R8, R27 ;  /* 0x0000000800127224 */ /* 0x003fe400078e021b */
[----:B------:R-:W-:Y:S01]  /*0920*/  IMAD.MOV.U32 R17, RZ, RZ, RZ ;  /* 0x000000ffff117224 */ /* 0x000fe200078e00ff */
[C---:B--2---:R-:W-:Y:S02]  /*0930*/  ISETP.GE.U32.AND P0, PT, R7.reuse, 0x4, PT ;  /* 0x000000040700780c */ /* 0x044fe40003f06070 */
[----:B------:R-:W-:-:S11]  /*0940*/  LOP3.LUT R11, R7, 0x3, RZ, 0xc0, !PT ;  /* 0x00000003070b7812 */ /* 0x000fd600078ec0ff */
[----:B---3--:R-:W-:Y:S05]  /*0950*/  @!P0 BRA `(.L_x_11) ;  /* 0x0000000000888947 */ /* 0x008fea0003800000 */
[----:B------:R-:W0:Y:S01]  /*0960*/  LDCU.64 UR6, c[0x0][0x380] ;  /* 0x00007000ff0677ac */ /* 0x000e220008000a00 */
[----:B------:R-:W-:Y:S01]  /*0970*/  LOP3.LUT R27, R7, 0x7ffffffc, RZ, 0xc0, !PT ;  /* 0x7ffffffc071b7812 */ /* 0x000fe200078ec0ff */
[----:B------:R-:W-:Y:S01]  /*0980*/  IMAD.MOV.U32 R17, RZ, RZ, RZ ;  /* 0x000000ffff117224 */ /* 0x000fe200078e00ff */
[C-C-:B------:R-:W-:Y:S01]  /*0990*/  SHF.L.U64.HI R22, R5.reuse, 0x4, R8.reuse ;  /* 0x0000000405167819 */ /* 0x140fe20000010208 */
[C---:B------:R-:W-:Y:S01]  /*09a0*/  IMAD.SHL.U32 R25, R5.reuse, 0x4, RZ ;  /* 0x0000000405197824 */ /* 0x040fe200078e00ff */
[C-C-:B------:R-:W-:Y:S01]  /*09b0*/  SHF.L.U64.HI R24, R5.reuse, 0x3, R8.reuse ;  /* 0x0000000305187819 */ /* 0x140fe20000010208 */
[----:B------:R-:W-:Y:S01]  /*09c0*/  IMAD.MOV R27, RZ, RZ, -R27 ;  /* 0x000000ffff1b7224 */ /* 0x000fe200078e0a1b */
[----:B------:R-:W-:Y:S02]  /*09d0*/  SHF.L.U64.HI R23, R5, 0x2, R8 ;  /* 0x0000000205177819 */ /* 0x000fe40000010208 */
[----:B0-----:R-:W-:-:S04]  /*09e0*/  LEA R10, P0, R26, UR6, 0x2 ;  /* 0x000000061a0a7c11 */ /* 0x001fc8000f8010ff */
[----:B------:R-:W-:-:S09]  /*09f0*/  LEA.HI.X R9, R26, UR7, R18, 0x2, P0 ;  /* 0x000000071a097c11 */ /* 0x000fd200080f1412 */
.L_x_12:
[----:B------:R-:W-:Y:S02]  /*0a00*/  IMAD.MOV.U32 R14, RZ, RZ, R10 ;  /* 0x000000ffff0e7224 */ /* 0x000fe400078e000a */
[----:B------:R-:W-:-:S05]  /*0a10*/  IMAD.MOV.U32 R15, RZ, RZ, R9 ;  /* 0x000000ffff0f7224 */ /* 0x000fca00078e0009 */
[----:B------:R-:W2:Y:S01]  /*0a20*/  LDG.E.CONSTANT R20, desc[UR4][R14.64] ;  /* 0x000000040e147981 */ /* 0x000ea2000c1e9900 */
[----:B------:R-:W-:-:S05]  /*0a30*/  IADD3 R28, P0, PT, R10, R25, RZ ;  /* 0x000000190a1c7210 */ /* 0x000fca0007f1e0ff */
[----:B------:R-:W-:Y:S01]  /*0a40*/  IMAD.X R29, R9, 0x1, R23, P0 ;  /* 0x00000001091d7824 */ /* 0x000fe200000e0617 */
[----:B------:R-:W-:-:S04]  /*0a50*/  LEA R16, P0, R5, R10, 0x3 ;  /* 0x0000000a05107211 */ /* 0x000fc800078018ff */
[----:B------:R2:W3:Y:S02]  /*0a60*/  LDG.E.CONSTANT R19, desc[UR4][R28.64] ;  /* 0x000000041c137981 */ /* 0x0004e4000c1e9900 */
[----:B--2---:R-:W-:Y:S01]  /*0a70*/  FADD R28, R20, R17 ;  /* 0x00000011141c7221 */ /* 0x004fe20000000000 */
[----:B------:R-:W-:-:S04]  /*0a80*/  IMAD.WIDE.U32 R20, R5, 0xc, R14 ;  /* 0x0000000c05147825 */ /* 0x000fc800078e000e */
[----:B------:R-:W-:Y:S02]  /*0a90*/  IMAD.X R17, R9, 0x1, R24, P0 ;  /* 0x0000000109117824 */ /* 0x000fe400000e0618 */
[----:B------:R-:W-:-:S03]  /*0aa0*/  IMAD R15, R8, 0xc, RZ ;  /* 0x0000000c080f7824 */ /* 0x000fc600078e02ff */
[----:B------:R-:W2:Y:S01]  /*0ab0*/  LDG.E.CONSTANT R16, desc[UR4][R16.64] ;  /* 0x0000000410107981 */ /* 0x000ea2000c1e9900 */
[----:B------:R-:W-:-:S05]  /*0ac0*/  IMAD.IADD R21, R21, 0x1, R15 ;  /* 0x0000000115157824 */ /* 0x000fca00078e020f */
[----:B------:R-:W4:Y:S01]  /*0ad0*/  LDG.E.CONSTANT R20, desc[UR4][R20.64] ;  /* 0x0000000414147981 */ /* 0x000f22000c1e9900 */
[----:B------:R-:W-:Y:S02]  /*0ae0*/  VIADD R27, R27, 0x4 ;  /* 0x000000041b1b7836 */ /* 0x000fe40000000000 */
[----:B---3--:R-:W-:Y:S01]  /*0af0*/  FADD R19, R28, R19 ;  /* 0x000000131c137221 */ /* 0x008fe20000000000 */
[----:B------:R-:W-:Y:S02]  /*0b00*/  IADD3 R26, P1, PT, R26, R25, RZ ;  /* 0x000000191a1a7210 */ /* 0x000fe40007f3e0ff */
[----:B------:R-:W-:Y:S02]  /*0b10*/  LEA R10, P2, R5, R10, 0x4 ;  /* 0x0000000a050a7211 */ /* 0x000fe400078420ff */
[----:B------:R-:W-:Y:S01]  /*0b20*/  ISETP.NE.AND P0, PT, R27, RZ, PT ;  /* 0x000000ff1b00720c */ /* 0x000fe20003f05270 */
[----:B------:R-:W-:Y:S02]  /*0b30*/  IMAD.X R18, R18, 0x1, R23, P1 ;  /* 0x0000000112127824 */ /* 0x000fe400008e0617 */
[----:B------:R-:W-:-:S02]  /*0b40*/  IMAD.X R9, R9, 0x1, R22, P2 ;  /* 0x0000000109097824 */ /* 0x000fc400010e0616 */
[----:B--2---:R-:W-:-:S04]  /*0b50*/  FADD R19, R19, R16 ;  /* 0x0000001013137221 */ /* 0x004fc80000000000 */
[----:B----4-:R-:W-:-:S04]  /*0b60*/  FADD R17, R19, R20 ;  /* 0x0000001413117221 */ /* 0x010fc80000000000 */
[----:B------:R-:W-:Y:S05]  /*0b70*/  @P0 BRA `(.L_x_12) ;  /* 0xfffffffc00a00947 */ /* 0x000fea000383ffff */
.L_x_11:
[----:B------:R-:W-:Y:S01]  /*0b80*/  ISETP.NE.AND P1, PT, R11, RZ, PT ;  /* 0x000000ff0b00720c */ /* 0x000fe20003f25270 */
[----:B------:R-:W-:Y:S01]  /*0b90*/  IMAD.WIDE.U32 R14, R3, R5, R12 ;  /* 0x00000005030e7225 */ /* 0x000fe200078e000c */
[----:B------:R-:W-:-:S03]  /*0ba0*/  ISETP.GE.AND P0, PT, R2, UR8, PT ;  /* 0x0000000802007c0c */ /* 0x000fc6000bf06270 */
[----:B------:R-:W-:Y:S01]  /*0bb0*/  IMAD R3, R3, R8, R15 ;  /* 0x0000000803037224 */ /* 0x000fe200078e020f */
[----:B------:R-:W-:-:S04]  /*0bc0*/  LEA R20, P2, R14, UR10, 0x2 ;  /* 0x0000000a0e147c11 */ /* 0x000fc8000f8410ff */
[----:B------:R-:W-:-:S03]  /*0bd0*/  LEA.HI.X R21, R14, UR11, R3, 0x2, P2 ;  /* 0x0000000b0e157c11 */ /* 0x000fc600090f1403 */
[----:B------:R-:W-:Y:S06]  /*0be0*/  @!P1 BRA `(.L_x_13) ;  /* 0x0000000000389947 */ /* 0x000fec0003800000 */
[----:B------:R-:W0:Y:S01]  /*0bf0*/  LDCU.64 UR6, c[0x0][0x380] ;  /* 0x00007000ff0677ac */ /* 0x000e220008000a00 */
[----:B------:R-:W-:Y:S01]  /*0c00*/  IMAD.MOV R3, RZ, RZ, -R11 ;  /* 0x000000ffff037224 */ /* 0x000fe200078e0a0b */
[----:B------:R-:W-:Y:S02]  /*0c10*/  SHF.L.U64.HI R16, R5, 0x2, R8 ;  /* 0x0000000205107819 */ /* 0x000fe40000010208 */
[----:B0-----:R-:W-:-:S04]  /*0c20*/  LEA R14, P1, R26, UR6, 0x2 ;  /* 0x000000061a0e7c11 */ /* 0x001fc8000f8210ff */
[----:B------:R-:W-:-:S09]  /*0c30*/  LEA.HI.X R15, R26, UR7, R18, 0x2, P1 ;  /* 0x000000071a0f7c11 */ /* 0x000fd200088f1412 */
.L_x_14:
[----:B------:R-:W-:Y:S02]  /*0c40*/  IMAD.MOV.U32 R10, RZ, RZ, R14 ;  /* 0x000000ffff0a7224 */ /* 0x000fe400078e000e */
[----:B------:R-:W-:-:S05]  /*0c50*/  IMAD.MOV.U32 R11, RZ, RZ, R15 ;  /* 0x000000ffff0b7224 */ /* 0x000fca00078e000f */
[----:B------:R-:W2:Y:S01]  /*0c60*/  LDG.E.CONSTANT R10, desc[UR4][R10.64] ;  /* 0x000000040a0a7981 */ /* 0x000ea2000c1e9900 */
[----:B------:R-:W-:Y:S01]  /*0c70*/  VIADD R3, R3, 0x1 ;  /* 0x0000000103037836 */ /* 0x000fe20000000000 */
[----:B------:R-:W-:-:S04]  /*0c80*/  LEA R14, P2, R5, R14, 0x2 ;  /* 0x0000000e050e7211 */ /* 0x000fc800078410ff */
[----:B------:R-:W-:Y:S01]  /*0c90*/  ISETP.NE.AND P1, PT, R3, RZ, PT ;  /* 0x000000ff0300720c */ /* 0x000fe20003f25270 */
[----:B------:R-:W-:Y:S02]  /*0ca0*/  IMAD.X R15, R15, 0x1, R16, P2 ;  /* 0x000000010f0f7824 */ /* 0x000fe400010e0610 */
[----:B--2---:R-:W-:-:S10]  /*0cb0*/  FADD R17, R10, R17 ;  /* 0x000000110a117221 */ /* 0x004fd40000000000 */
[----:B------:R-:W-:Y:S05]  /*0cc0*/  @P1 BRA `(.L_x_14) ;  /* 0xfffffffc00dc1947 */ /* 0x000fea000383ffff */
.L_x_13:
[----:B------:R-:W-:-:S05]  /*0cd0*/  FMUL R27, R17, R4 ;  /* 0x00000004111b7220 */ /* 0x000fca0000400000 */
[----:B------:R0:W-:Y:S01]  /*0ce0*/  STG.E desc[UR4][R20.64], R27 ;  /* 0x0000001b14007986 */ /* 0x0001e2000c101904 */
[----:B------:R-:W-:Y:S05]  /*0cf0*/  @P0 EXIT ;  /* 0x000000000000094d */ /* 0x000fea0003800000 */
[C---:B------:R-:W-:Y:S01]  /*0d00*/  IADD3 R3, PT, PT, -R2.reuse, UR8, RZ ;  /* 0x0000000802037c10 */ /* 0x040fe2000fffe1ff */
[----:B------:R-:W-:Y:S01]  /*0d10*/  IMAD.WIDE.U32 R12, R2, R5, R12 ;  /* 0x00000005020c7225 */ /* 0x000fe200078e000c */
[----:B------:R-:W-:Y:S01]  /*0d20*/  IADD3 R0, PT, PT, R7, -UR8, R0 ;  /* 0x8000000807007c10 */ /* 0x000fe2000fffe000 */
[----:B------:R-:W1:Y:S01]  /*0d30*/  LDCU.64 UR6, c[0x0][0x380] ;  /* 0x00007000ff0677ac */ /* 0x000e620008000a00 */
[----:B------:R-:W-:Y:S01]  /*0d40*/  LOP3.LUT P1, R3, R3, 0x3, RZ, 0xc0, !PT ;  /* 0x0000000303037812 */ /* 0x000fe2000782c0ff */
[----:B------:R-:W-:Y:S01]  /*0d50*/  BSSY.RECONVERGENT B0, `(.L_x_15) ;  /* 0x0000019000007945 */ /* 0x000fe20003800200 */
[----:B------:R-:W-:Y:S01]  /*0d60*/  ISETP.GT.U32.AND P0, PT, R0, -0x4, PT ;  /* 0xfffffffc0000780c */ /* 0x000fe20003f04070 */
[----:B------:R-:W-:Y:S02]  /*0d70*/  IMAD R9, R2, R8, R13 ;  /* 0x0000000802097224 */ /* 0x000fe400078e020d */
[----:B------:R-:W-:-:S08]  /*0d80*/  IMAD.MOV.U32 R16, RZ, RZ, R12 ;  /* 0x000000ffff107224 */ /* 0x000fd000078e000c */
[----:B------:R-:W-:Y:S05]  /*0d90*/  @!P1 BRA `(.L_x_16) ;  /* 0x0000000000509947 */ /* 0x000fea0003800000 */
[----:B------:R-:W-:Y:S01]  /*0da0*/  IMAD.MOV R0, RZ, RZ, -R3 ;  /* 0x000000ffff007224 */ /* 0x000fe200078e0a03 */
[C---:B------:R-:W-:Y:S01]  /*0db0*/  SHF.L.U64.HI R7, R16.reuse, 0x2, R9 ;  /* 0x0000000210077819 */ /* 0x040fe20000010209 */
[----:B------:R-:W-:Y:S01]  /*0dc0*/  IMAD.SHL.U32 R14, R16, 0x4, RZ ;  /* 0x00000004100e7824 */ /* 0x000fe200078e00ff */
[----:B------:R-:W-:-:S07]  /*0dd0*/  SHF.L.U64.HI R18, R5, 0x2, R8 ;  /* 0x0000000205127819 */ /* 0x000fce0000010208 */
.L_x_17:
[----:B-1----:R-:W-:-:S04]  /*0de0*/  IADD3 R12, P1, PT, R14, UR6, RZ ;  /* 0x000000060e0c7c10 */ /* 0x002fc8000ff3e0ff */
[----:B------:R-:W-:-:S06]  /*0df0*/  IADD3.X R13, PT, PT, R7, UR7, RZ, P1, !PT ;  /* 0x00000007070d7c10 */ /* 0x000fcc0008ffe4ff */
[----:B--2---:R-:W2:Y:S01]  /*0e00*/  LDG.E.CONSTANT R13, desc[UR4][R12.64] ;  /* 0x000000040c0d7981 */ /* 0x004ea2000c1e9900 */
[----:B------:R-:W-:Y:S01]  /*0e10*/  IADD3 R10, P1, PT, R14, UR10, RZ ;  /* 0x0000000a0e0a7c10 */ /* 0x000fe2000ff3e0ff */
[----:B------:R-:W-:Y:S01]  /*0e20*/  VIADD R0, R0, 0x1 ;  /* 0x0000000100007836 */ /* 0x000fe20000000000 */
[----:B------:R-:W-:Y:S01]  /*0e30*/  IADD3 R16, P2, PT, R16, R5, RZ ;  /* 0x0000000510107210 */ /* 0x000fe20007f5e0ff */
[----:B------:R-:W-:Y:S01]  /*0e40*/  VIADD R2, R2, 0x1 ;  /* 0x0000000102027836 */ /* 0x000fe20000000000 */
[----:B------:R-:W-:Y:S02]  /*0e50*/  IADD3.X R11, PT, PT, R7, UR11, RZ, P1, !PT ;  /* 0x0000000b070b7c10 */ /* 0x000fe40008ffe4ff */
[----:B------:R-:W-:Y:S01]  /*0e60*/  ISETP.NE.AND P1, PT, R0, RZ, PT ;  /* 0x000000ff0000720c */ /* 0x000fe20003f25270 */
[----:B------:R-:W-:Y:S01]  /*0e70*/  IMAD.X R9, R8, 0x1, R9, P2 ;  /* 0x0000000108097824 */ /* 0x000fe200010e0609 */
[----:B------:R-:W-:-:S05]  /*0e80*/  LEA R14, P3, R5, R14, 0x2 ;  /* 0x0000000e050e7211 */ /* 0x000fca00078610ff */
[----:B------:R-:W-:Y:S02]  /*0e90*/  IMAD.X R7, R7, 0x1, R18, P3 ;  /* 0x0000000107077824 */ /* 0x000fe400018e0612 */
[----:B--2---:R-:W-:-:S04]  /*0ea0*/  FMUL R3, R13, R4 ;  /* 0x000000040d037220 */ /* 0x004fc80000400000 */
[----:B0-----:R-:W-:-:S05]  /*0eb0*/  FFMA R27, R6, R27, R3 ;  /* 0x0000001b061b7223 */ /* 0x001fca0000000003 */
[----:B------:R2:W-:Y:S01]  /*0ec0*/  STG.E desc[UR4][R10.64], R27 ;  /* 0x0000001b0a007986 */ /* 0x0005e2000c101904 */
[----:B------:R-:W-:Y:S05]  /*0ed0*/  @P1 BRA `(.L_x_17) ;  /* 0xfffffffc00c01947 */ /* 0x000fea000383ffff */
.L_x_16:
[----:B-1----:R-:W-:Y:S05]  /*0ee0*/  BSYNC.RECONVERGENT B0 ;  /* 0x0000000000007941 */ /* 0x002fea0003800200 */
.L_x_15:
[----:B------:R-:W-:Y:S05]  /*0ef0*/  @P0 EXIT ;  /* 0x000000000000094d */ /* 0x000fea0003800000 */
[----:B------:R-:W1:Y:S01]  /*0f00*/  LDC.64 R12, c[0x0][0x380] ;  /* 0x0000e000ff0c7b82 */ /* 0x000e620000000a00 */
[----:B------:R-:W3:Y:S01]  /*0f10*/  LDCU.64 UR6, c[0x0][0x380] ;  /* 0x00007000ff0677ac */ /* 0x000ee20008000a00 */
[----:B------:R-:W-:Y:S01]  /*0f20*/  SHF.L.U64.HI R3, R16, 0x2, R9 ;  /* 0x0000000210037819 */ /* 0x000fe20000010209 */
[C---:B------:R-:W-:Y:S01]  /*0f30*/  IMAD.SHL.U32 R9, R5.reuse, 0x4, RZ ;  /* 0x0000000405097824 */ /* 0x040fe200078e00ff */
[C-C-:B------:R-:W-:Y:S01]  /*0f40*/  SHF.L.U64.HI R24, R5.reuse, 0x2, R8.reuse ;  /* 0x0000000205187819 */ /* 0x140fe20000010208 */
[C---:B------:R-:W-:Y:S01]  /*0f50*/  IMAD.SHL.U32 R23, R5.reuse, 0x8, RZ ;  /* 0x0000000805177824 */ /* 0x040fe200078e00ff */
[C-C-:B------:R-:W-:Y:S01]  /*0f60*/  SHF.L.U64.HI R28, R5.reuse, 0x3, R8.reuse ;  /* 0x00000003051c7819 */ /* 0x140fe20000010208 */
[----:B------:R-:W-:Y:S01]  /*0f70*/  IMAD R17, R8, 0xc, RZ ;  /* 0x0000000c08117824 */ /* 0x000fe200078e02ff */
[----:B------:R-:W4:Y:S01]  /*0f80*/  LDC.64 R14, c[0x0][0x3a0] ;  /* 0x0000e800ff0e7b82 */ /* 0x000f220000000a00 */
[----:B--2---:R-:W-:Y:S01]  /*0f90*/  SHF.L.U64.HI R10, R5, 0x4, R8 ;  /* 0x00000004050a7819 */ /* 0x004fe20000010208 */
[----:B------:R-:W-:Y:S01]  /*0fa0*/  IMAD.SHL.U32 R0, R16, 0x4, RZ ;  /* 0x0000000410007824 */ /* 0x000fe200078e00ff */
[----:B---3--:R-:W-:-:S02]  /*0fb0*/  IADD3 R7, P0, PT, R9, UR6, RZ ;  /* 0x0000000609077c10 */ /* 0x008fc4000ff1e0ff */
[----:B------:R-:W-:Y:S02]  /*0fc0*/  IADD3 R11, P1, PT, R23, UR6, RZ ;  /* 0x00000006170b7c10 */ /* 0x000fe4000ff3e0ff */
[----:B------:R-:W-:Y:S01]  /*0fd0*/  IADD3 R9, P2, PT, R9, UR10, RZ ;  /* 0x0000000a09097c10 */ /* 0x000fe2000ff5e0ff */
[----:B-1----:R-:W-:Y:S01]  /*0fe0*/  IMAD.WIDE.U32 R12, R5, 0xc, R12 ;  /* 0x0000000c050c7825 */ /* 0x002fe200078e000c */
[----:B------:R-:W-:Y:S02]  /*0ff0*/  IADD3 R23, P3, PT, R23, UR10, RZ ;  /* 0x0000000a17177c10 */ /* 0x000fe4000ff7e0ff */
[----:B------:R-:W-:Y:S01]  /*1000*/  IADD3.X R22, PT, PT, R24, UR7, RZ, P0, !PT ;  /* 0x0000000718167c10 */ /* 0x000fe200087fe4ff */
[----:B------:R-:W-:Y:S01]  /*1010*/  IMAD.IADD R25, R17, 0x1, R13 ;  /* 0x0000000111197824 */ /* 0x000fe200078e020d */
[----:B------:R-:W-:Y:S02]  /*1020*/  IADD3.X R26, PT, PT, R28, UR7, RZ, P1, !PT ;  /* 0x000000071c1a7c10 */ /* 0x000fe40008ffe4ff */
[----:B------:R-:W-:Y:S01]  /*1030*/  IADD3.X R24, PT, PT, R24, UR11, RZ, P2, !PT ;  /* 0x0000000b18187c10 */ /* 0x000fe200097fe4ff */
[----:B----4-:R-:W-:Y:S01]  /*1040*/  IMAD.WIDE.U32 R14, R5, 0xc, R14 ;  /* 0x0000000c050e7825 */ /* 0x010fe200078e000e */
[----:B------:R-:W-:-:S03]  /*1050*/  IADD3.X R28, PT, PT, R28, UR11, RZ, P3, !PT ;  /* 0x0000000b1c1c7c10 */ /* 0x000fc60009ffe4ff */
[----:B------:R-:W-:-:S07]  /*1060*/  IMAD.IADD R8, R17, 0x1, R15 ;  /* 0x0000000111087824 */ /* 0x000fce00078e020f */
.L_x_18:
[----:B-1----:R-:W-:-:S04]  /*1070*/  IADD3 R18, P0, PT, R0, UR6, RZ ;  /* 0x0000000600127c10 */ /* 0x002fc8000ff1e0ff */
[----:B------:R-:W-:-:S06]  /*1080*/  IADD3.X R19, PT, PT, R3, UR7, RZ, P0, !PT ;  /* 0x0000000703137c10 */ /* 0x000fcc00087fe4ff */
[----:B------:R1:W2:Y:S01]  /*1090*/  LDG.E.CONSTANT R19, desc[UR4][R18.64] ;  /* 0x0000000412137981 */ /* 0x0002a2000c1e9900 */
[----:B0-----:R-:W-:-:S05]  /*10a0*/  IADD3 R20, P0, PT, R0, R7, RZ ;  /* 0x0000000700147210 */ /* 0x001fca0007f1e0ff */
[----:B------:R-:W-:-:S06]  /*10b0*/  IMAD.X R21, R3, 0x1, R22, P0 ;  /* 0x0000000103157824 */ /* 0x000fcc00000e0616 */
[----:B------:R-:W3:Y:S01]  /*10c0*/  LDG.E.CONSTANT R21, desc[UR4][R20.64] ;  /* 0x0000000414157981 */ /* 0x000ee2000c1e9900 */
[C---:B------:R-:W-:Y:S02]  /*10d0*/  IADD3 R16, P0, PT, R0.reuse, UR10, RZ ;  /* 0x0000000a00107c10 */ /* 0x040fe4000ff1e0ff */
[----:B-1----:R-:W-:Y:S01]  /*10e0*/  IADD3 R18, P1, PT, R0, R11, RZ ;  /* 0x0000000b00127210 */ /* 0x002fe20007f3e0ff */
[----:B--2---:R-:W-:-:S04]  /*10f0*/  FMUL R17, R19, R4 ;  /* 0x0000000413117220 */ /* 0x004fc80000400000 */
[C---:B------:R-:W-:Y:S02]  /*1100*/  IMAD.X R19, R3.reuse, 0x1, R26, P1 ;  /* 0x0000000103137824 */ /* 0x040fe400008e061a */
[----:B------:R-:W-:Y:S01]  /*1110*/  FFMA R29, R6, R27, R17 ;  /* 0x0000001b061d7223 */ /* 0x000fe20000000011 */
[----:B------:R-:W-:-:S03]  /*1120*/  IADD3.X R17, PT, PT, R3, UR11, RZ, P0, !PT ;  /* 0x0000000b03117c10 */ /* 0x000fc600087fe4ff */
[----:B------:R0:W2:Y:S04]  /*1130*/  LDG.E.CONSTANT R19, desc[UR4][R18.64] ;  /* 0x0000000412137981 */ /* 0x0000a8000c1e9900 */
[----:B------:R1:W-:Y:S01]  /*1140*/  STG.E desc[UR4][R16.64], R29 ;  /* 0x0000001d10007986 */ /* 0x0003e2000c101904 */
[----:B---3--:R-:W-:-:S04]  /*1150*/  FMUL R27, R21, R4 ;  /* 0x00000004151b7220 */ /* 0x008fc80000400000 */
[----:B------:R-:W-:Y:S01]  /*1160*/  FFMA R27, R6, R29, R27 ;  /* 0x0000001d061b7223 */ /* 0x000fe2000000001b */
[----:B-1----:R-:W-:-:S05]  /*1170*/  IADD3 R16, P0, PT, R0, R9, RZ ;  /* 0x0000000900107210 */ /* 0x002fca0007f1e0ff */
[----:B------:R-:W-:Y:S01]  /*1180*/  IMAD.X R17, R3, 0x1, R24, P0 ;  /* 0x0000000103117824 */ /* 0x000fe200000e0618 */
[----:B------:R-:W-:-:S04]  /*1190*/  IADD3 R20, P0, PT, R0, R12, RZ ;  /* 0x0000000c00147210 */ /* 0x000fc80007f1e0ff */
[----:B------:R1:W-:Y:S01]  /*11a0*/  STG.E desc[UR4][R16.64], R27 ;  /* 0x0000001b10007986 */ /* 0x0003e2000c101904 */
[----:B------:R-:W-:-:S06]  /*11b0*/  IMAD.X R21, R3, 0x1, R25, P0 ;  /* 0x0000000103157824 */ /* 0x000fcc00000e0619 */
[----:B------:R-:W3:Y:S01]  /*11c0*/  LDG.E.CONSTANT R21, desc[UR4][R20.64] ;  /* 0x0000000414157981 */ /* 0x000ee2000c1e9900 */
[----:B0-----:R-:W-:Y:S01]  /*11d0*/  IADD3 R18, P0, PT, R0, R23, RZ ;  /* 0x0000001700127210 */ /* 0x001fe20007f1e0ff */
[----:B------:R-:W-:Y:S02]  /*11e0*/  VIADD R2, R2, 0x4 ;  /* 0x0000000402027836 */ /* 0x000fe40000000000 */
[----:B--2---:R-:W-:Y:S02]  /*11f0*/  FMUL R29, R19, R4 ;  /* 0x00000004131d7220 */ /* 0x004fe40000400000 */
[----:B------:R-:W-:Y:S01]  /*1200*/  IMAD.X R19, R3, 0x1, R28, P0 ;  /* 0x0000000103137824 */ /* 0x000fe200000e061c */
[----:B-1----:R-:W-:Y:S01]  /*1210*/  IADD3 R16, P0, PT, R0, R14, RZ ;  /* 0x0000000e00107210 */ /* 0x002fe20007f1e0ff */
[----:B------:R-:W-:-:S04]  /*1220*/  FFMA R29, R6, R27, R29 ;  /* 0x0000001b061d7223 */ /* 0x000fc8000000001d */
[----:B------:R-:W-:Y:S01]  /*1230*/  IMAD.X R17, R3, 0x1, R8, P0 ;  /* 0x0000000103117824 */ /* 0x000fe200000e0608 */
[----:B------:R1:W-:Y:S01]  /*1240*/  STG.E desc[UR4][R18.64], R29 ;  /* 0x0000001d12007986 */ /* 0x0003e2000c101904 */
[----:B------:R-:W-:Y:S01]  /*1250*/  ISETP.GE.AND P0, PT, R2, UR8, PT ;  /* 0x0000000802007c0c */ /* 0x000fe2000bf06270 */
[----:B---3--:R-:W-:-:S04]  /*1260*/  FMUL R21, R21, R4 ;  /* 0x0000000415157220 */ /* 0x008fc80000400000 */
[----:B------:R-:W-:-:S05]  /*1270*/  FFMA R27, R6, R29, R21 ;  /* 0x0000001d061b7223 */ /* 0x000fca0000000015 */
[----:B------:R1:W-:Y:S01]  /*1280*/  STG.E desc[UR4][R16.64], R27 ;  /* 0x0000001b10007986 */ /* 0x0003e2000c101904 */
[----:B------:R-:W-:-:S05]  /*1290*/  LEA R0, P1, R5, R0, 0x4 ;  /* 0x0000000005007211 */ /* 0x000fca00078220ff */
[----:B------:R-:W-:Y:S01]  /*12a0*/  IMAD.X R3, R3, 0x1, R10, P1 ;  /* 0x0000000103037824 */ /* 0x000fe200008e060a */
[----:B------:R-:W-:Y:S07]  /*12b0*/  @!P0 BRA `(.L_x_18) ;  /* 0xfffffffc006c8947 */ /* 0x000fee000383ffff */
[----:B------:R-:W-:Y:S05]  /*12c0*/  EXIT ;  /* 0x000000000000794d */ /* 0x000fea0003800000 */
        .weak           $__internal_0_$__cuda_sm20_rcp_rn_f32_slowpath
        .type           $__internal_0_$__cuda_sm20_rcp_rn_f32_slowpath,@function
        .size           $__internal_0_$__cuda_sm20_rcp_rn_f32_slowpath,(.L_x_97 - $__internal_0_$__cuda_sm20_rcp_rn_f32_slowpath)
$__internal_0_$__cuda_sm20_rcp_rn_f32_slowpath:
[----:B------:R-:W-:-:S05]  /*12d0*/  IMAD.SHL.U32 R5, R4, 0x2, RZ ;  /* 0x0000000204057824 */ /* 0x000fca00078e00ff */
[----:B------:R-:W-:-:S04]  /*12e0*/  SHF.R.U32.HI R5, RZ, 0x18, R5 ;  /* 0x00000018ff057819 */ /* 0x000fc80000011605 */
[----:B------:R-:W-:-:S13]  /*12f0*/  ISETP.NE.U32.AND P0, PT, R5, RZ, PT ;  /* 0x000000ff0500720c */ /* 0x000fda0003f05070 */
[----:B------:R-:W-:Y:S05]  /*1300*/  @P0 BRA `(.L_x_19) ;  /* 0x00000000002c0947 */ /* 0x000fea0003800000 */
[----:B------:R-:W-:-:S05]  /*1310*/  IMAD.SHL.U32 R5, R4, 0x2, RZ ;  /* 0x0000000204057824 */ /* 0x000fca00078e00ff */
[----:B------:R-:W-:-:S13]  /*1320*/  ISETP.NE.AND P0, PT, R5, RZ, PT ;  /* 0x000000ff0500720c */ /* 0x000fda0003f05270 */
[----:B------:R2:W3:Y:S01]  /*1330*/  @!P0 MUFU.RCP R5, R4 ;  /* 0x0000000400058308 */ /* 0x0004e20000001000 */
[----:B------:R-:W-:Y:S05]  /*1340*/  @!P0 BRA `(.L_x_20) ;  /* 0x0000000000a48947 */ /* 0x000fea0003800000 */
[----:B------:R-:W-:-:S04]  /*1350*/  FFMA R7, R4, 1.84467440737095516160e+19, RZ ;  /* 0x5f80000004077823 */ /* 0x000fc800000000ff */
[----:B--2---:R-:W3:Y:S02]  /*1360*/  MUFU.RCP R4, R7 ;  /* 0x0000000700047308 */ /* 0x004ee40000001000 */
[----:B---3--:R-:W-:-:S04]  /*1370*/  FFMA R5, R7, R4, -1 ;  /* 0xbf80000007057423 */ /* 0x008fc80000000004 */
[----:B------:R-:W-:-:S04]  /*1380*/  FADD.FTZ R5, -R5, -RZ ;  /* 0x800000ff05057221 */ /* 0x000fc80000010100 */
[----:B------:R-:W-:-:S04]  /*1390*/  FFMA R4, R4, R5, R4 ;  /* 0x0000000504047223 */ /* 0x000fc80000000004 */
[----:B------:R-:W-:Y:S01]  /*13a0*/  FFMA R5, R4, 1.84467440737095516160e+19, RZ ;  /* 0x5f80000004057823 */ /* 0x000fe200000000ff */
[----:B------:R-:W-:Y:S06]  /*13b0*/  BRA `(.L_x_20) ;  /* 0x0000000000887947 */ /* 0x000fec0003800000 */
.L_x_19:
[----:B------:R-:W-:-:S05]  /*13c0*/  VIADD R7, R5, 0xffffff03 ;  /* 0xffffff0305077836 */ /* 0x000fca0000000000 */
[----:B------:R-:W-:-:S13]  /*13d0*/  ISETP.GT.U32.AND P0, PT, R7, 0x1, PT ;  /* 0x000000010700780c */ /* 0x000fda0003f04070 */
[----:B------:R-:W-:Y:S05]  /*13e0*/  @P0 BRA `(.L_x_21) ;  /* 0x0000000000780947 */ /* 0x000fea0003800000 */
[----:B------:R-:W-:Y:S01]  /*13f0*/  LOP3.LUT R8, R4, 0x7fffff, RZ, 0xc0, !PT ;  /* 0x007fffff04087812 */ /* 0x000fe200078ec0ff */
[----:B------:R-:W-:Y:S02]  /*1400*/  IMAD.MOV.U32 R14, RZ, RZ, 0x3 ;  /* 0x00000003ff0e7424 */ /* 0x000fe400078e00ff */
[----:B------:R-:W-:Y:S01]  /*1410*/  VIADD R5, R5, 0xffffff04 ;  /* 0xffffff0405057836 */ /* 0x000fe20000000000 */
[----:B------:R-:W-:Y:S02]  /*1420*/  LOP3.LUT R8, R8, 0x3f800000, RZ, 0xfc, !PT ;  /* 0x3f80000008087812 */ /* 0x000fe400078efcff */
[----:B------:R-:W-:Y:S02]  /*1430*/  SHF.L.U32 R15, R14, R7, RZ ;  /* 0x000000070e0f7219 */ /* 0x000fe400000006ff */
[----:B------:R-:W0:Y:S02]  /*1440*/  MUFU.RCP R9, R8 ;  /* 0x0000000800097308 */ /* 0x000e240000001000 */
[----:B0-----:R-:W-:-:S04]  /*1450*/  FFMA R10, R8, R9, -1 ;  /* 0xbf800000080a7423 */ /* 0x001fc80000000009 */
[----:B------:R-:W-:-:S04]  /*1460*/  FADD.FTZ R10, -R10, -RZ ;  /* 0x800000ff0a0a7221 */ /* 0x000fc80000010100 */
[CCC-:B------:R-:W-:Y:S01]  /*1470*/  FFMA.RM R11, R9.reuse, R10.reuse, R9.reuse ;  /* 0x0000000a090b7223 */ /* 0x1c0fe20000004009 */
[----:B------:R-:W-:-:S04]  /*1480*/  FFMA.RP R10, R9, R10, R9 ;  /* 0x0000000a090a7223 */ /* 0x000fc80000008009 */
[C---:B------:R-:W-:Y:S02]  /*1490*/  LOP3.LUT R9, R11.reuse, 0x7fffff, RZ, 0xc0, !PT ;  /* 0x007fffff0b097812 */ /* 0x040fe400078ec0ff */
[----:B------:R-:W-:Y:S02]  /*14a0*/  FSETP.NEU.FTZ.AND P0, PT, R11, R10, PT ;  /* 0x0000000a0b00720b */ /* 0x000fe40003f1d000 */
[----:B------:R-:W-:Y:S02]  /*14b0*/  LOP3.LUT R10, R9, 0x800000, RZ, 0xfc, !PT ;  /* 0x00800000090a7812 */ /* 0x000fe400078efcff */
[----:B------:R-:W-:Y:S02]  /*14c0*/  SEL R9, RZ, 0xffffffff, !P0 ;  /* 0xffffffffff097807 */ /* 0x000fe40004000000 */
[----:B------:R-:W-:Y:S02]  /*14d0*/  LOP3.LUT R8, R15, R10, RZ, 0xc0, !PT ;  /* 0x0000000a0f087212 */ /* 0x000fe400078ec0ff */
[----:B------:R-:W-:Y:S01]  /*14e0*/  SHF.R.U32.HI R5, RZ, R5, R10 ;  /* 0x00000005ff057219 */ /* 0x000fe2000001160a */
[----:B------:R-:W-:Y:S01]  /*14f0*/  IMAD.MOV R9, RZ, RZ, -R9 ;  /* 0x000000ffff097224 */ /* 0x000fe200078e0a09 */
[----:B------:R-:W-:-:S04]  /*1500*/  SHF.R.U32.HI R8, RZ, R7, R8 ;  /* 0x00000007ff087219 */ /* 0x000fc80000011608 */
[----:B------:R-:W-:Y:S02]  /*1510*/  LOP3.LUT P1, RZ, R9, R7, R10, 0xf8, !PT ;  /* 0x0000000709ff7212 */ /* 0x000fe4000782f80a */
[C---:B------:R-:W-:Y:S02]  /*1520*/  LOP3.LUT P0, RZ, R8.reuse, 0x1, RZ, 0xc0, !PT ;  /* 0x0000000108ff7812 */ /* 0x040fe4000780c0ff */
[----:B------:R-:W-:-:S04]  /*1530*/  LOP3.LUT P2, RZ, R8, 0x2, RZ, 0xc0, !PT ;  /* 0x0000000208ff7812 */ /* 0x000fc8000784c0ff */
[----:B------:R-:W-:Y:S02]  /*1540*/  PLOP3.LUT P0, PT, P0, P1, P2, 0xe0, 0x0 ;  /* 0x000000000000781c */ /* 0x000fe40000703c20 */
[----:B------:R-:W-:Y:S02]  /*1550*/  LOP3.LUT P1, RZ, R4, 0x7fffff, RZ, 0xc0, !PT ;  /* 0x007fffff04ff7812 */ /* 0x000fe4000782c0ff */
[----:B------:R-:W-:-:S05]  /*1560*/  SEL R7, RZ, 0x1, !P0 ;  /* 0x00000001ff077807 */ /* 0x000fca0004000000 */
[----:B------:R-:W-:-:S05]  /*1570*/  IMAD.MOV R7, RZ, RZ, -R7 ;  /* 0x000000ffff077224 */ /* 0x000fca00078e0a07 */
[----:B------:R-:W-:-:S13]  /*1580*/  ISETP.GE.AND P0, PT, R7, RZ, PT ;  /* 0x000000ff0700720c */ /* 0x000fda0003f06270 */
[----:B------:R-:W-:-:S04]  /*1590*/  @!P0 VIADD R5, R5, 0x1 ;  /* 0x0000000105058836 */ /* 0x000fc80000000000 */
[----:B------:R-:W-:-:S05]  /*15a0*/  @!P1 IMAD.SHL.U32 R5, R5, 0x2, RZ ;  /* 0x0000000205059824 */ /* 0x000fca00078e00ff */
[----:B------:R-:W-:Y:S01]  /*15b0*/  LOP3.LUT R5, R5, 0x80000000, R4, 0xf8, !PT ;  /* 0x8000000005057812 */ /* 0x000fe200078ef804 */
[----:B------:R-:W-:Y:S06]  /*15c0*/  BRA `(.L_x_20) ;  /* 0x0000000000047947 */ /* 0x000fec0003800000 */
.L_x_21:
[----:B------:R0:W1:Y:S02]  /*15d0*/  MUFU.RCP R5, R4 ;  /* 0x0000000400057308 */ /* 0x0000640000001000 */
.L_x_20:
[----:B------:R-:W-:-:S04]  /*15e0*/  IMAD.MOV.U32 R7, RZ, RZ, 0x0 ;  /* 0x00000000ff077424 */ /* 0x000fc800078e00ff */
[----:B0123--:R-:W-:Y:S05]  /*15f0*/  RET.REL.NODEC R6 `(smma_multi_series_one_param_f32) ;  /* 0xffffffe806807950 */ /* 0x00ffea0003c3ffff */
.L_x_22:
[----:B------:R-:W-:-:S00]  /*1600*/  BRA `(.L_x_22) ;  /* 0xfffffffc00fc7947 */ /* 0x000fc0000383ffff */
[----:B------:R-:W-:-:S00]  /*1610*/  NOP ;  /* 0x0000000000007918 */ /* 0x000fc00000000000 */
        /* <DEDUP_REMOVED lines=14> */
.L_x_97:


//--------------------- .text.smma_batch_f32      --------------------------
	.section	.text.smma_batch_f32,"ax",@progbits
	.align	128
        .global         smma_batch_f32
        .type           smma_batch_f32,@function
        .size           smma_batch_f32,(.L_x_98 - smma_batch_f32)
        .other          smma_batch_f32,@"STO_CUDA_ENTRY STV_DEFAULT"
smma_batch_f32:
.text.smma_batch_f32:
[----:B------:R-:W-:Y:S01]  /*0000*/  LDC R1, c[0x0][0x37c] ;  /* 0x0000df00ff017b82 */ /* 0x000fe20000000800 */
[----:B------:R-:W0:Y:S07]  /*0010*/  S2R R14, SR_TID.X ;  /* 0x00000000000e7919 */ /* 0x000e2e0000002100 */
[----:B------:R-:W0:Y:S01]  /*0020*/  S2UR UR6, SR_CTAID.X ;  /* 0x00000000000679c3 */ /* 0x000e220000002500 */
[----:B------:R-:W1:Y:S01]  /*0030*/  LDCU UR7, c[0x0][0x3a0] ;  /* 0x00007400ff0777ac */ /* 0x000e620008000800 */
[----:B------:R-:W-:Y:S01]  /*0040*/  BSSY.RECONVERGENT B0, `(.L_x_23) ;  /* 0x0000026000007945 */ /* 0x000fe20003800200 */
[----:B------:R-:W-:-:S02]  /*0050*/  PLOP3.LUT P0, PT, PT, PT, PT, 0x8, 0x80 ;  /* 0x000000000080781c */ /* 0x000fc40003f0e170 */
[----:B------:R-:W-:Y:S01]  /*0060*/  CS2R R10, SRZ ;  /* 0x00000000000a7805 */ /* 0x000fe2000001ff00 */
[----:B------:R-:W2:Y:S01]  /*0070*/  LDCU.64 UR4, c[0x0][0x358] ;  /* 0x00006b00ff0477ac */ /* 0x000ea20008000a00 */
[----:B------:R-:W-:Y:S01]  /*0080*/  IMAD.MOV.U32 R12, RZ, RZ, RZ ;  /* 0x000000ffff0c7224 */ /* 0x000fe200078e00ff */
[----:B------:R-:W0:Y:S01]  /*0090*/  LDC R3, c[0x0][0x360] ;  /* 0x0000d800ff037b82 */ /* 0x000e220000000800 */
[----:B------:R-:W-:Y:S02]  /*00a0*/  IMAD.MOV.U32 R0, RZ, RZ, RZ ;  /* 0x000000ffff007224 */ /* 0x000fe400078e00ff */
[----:B0-----:R-:W-:Y:S02]  /*00b0*/  IMAD R4, R3, UR6, R14 ;  /* 0x0000000603047c24 */ /* 0x001fe4000f8e020e */
[----:B------:R-:W-:-:S03]  /*00c0*/  IMAD.MOV.U32 R3, RZ, RZ, RZ ;  /* 0x000000ffff037224 */ /* 0x000fc600078e00ff */
[----:B-1----:R-:W-:-:S13]  /*00d0*/  ISETP.GE.AND P1, PT, R4, UR7, PT ;  /* 0x0000000704007c0c */ /* 0x002fda000bf26270 */
[----:B--2---:R-:W-:Y:S05]  /*00e0*/  @P1 BRA `(.L_x_24) ;  /* 0x00000000006c1947 */ /* 0x004fea0003800000 */
[----:B------:R-:W0:Y:S01]  /*00f0*/  LDC.64 R2, c[0x0][0x388] ;  /* 0x0000e200ff027b82 */ /* 0x000e220000000a00 */
[----:B------:R-:W1:Y:S07]  /*0100*/  LDCU UR6, c[0x0][0x39c] ;  /* 0x00007380ff0677ac */ /* 0x000e6e0008000800 */
[----:B------:R-:W2:Y:S01]  /*0110*/  LDC.64 R6, c[0x0][0x390] ;  /* 0x0000e400ff067b82 */ /* 0x000ea20000000a00 */
[----:B0-----:R-:W-:-:S06]  /*0120*/  IMAD.WIDE R2, R4, 0x4, R2 ;  /* 0x0000000404027825 */ /* 0x001fcc00078e0202 */
[----:B------:R-:W3:Y:S01]  /*0130*/  LDG.E.CONSTANT R3, desc[UR4][R2.64] ;  /* 0x0000000402037981 */ /* 0x000ee2000c1e9900 */
[----:B--2---:R-:W-:-:S05]  /*0140*/  IMAD.WIDE R6, R4, 0x4, R6 ;  /* 0x0000000404067825 */ /* 0x004fca00078e0206 */
[----:B------:R0:W5:Y:S01]  /*0150*/  LDG.E.CONSTANT R10, desc[UR4][R6.64] ;  /* 0x00000004060a7981 */ /* 0x000162000c1e9900 */
[----:B-1----:R-:W-:Y:S01]  /*0160*/  IMAD R11, R4, UR6, RZ ;  /* 0x00000006040b7c24 */ /* 0x002fe2000f8e02ff */
[----:B---3--:R-:W-:-:S13]  /*0170*/  ISETP.GE.AND P1, PT, R3, 0x1, PT ;  /* 0x000000010300780c */ /* 0x008fda0003f26270 */
[----:B0-----:R-:W-:Y:S05]  /*0180*/  @!P1 BRA `(.L_x_24) ;  /* 0x0000000000449947 */ /* 0x001fea0003800000 */
[----:B------:R-:W-:Y:S01]  /*0190*/  I2FP.F32.U32 R7, R3 ;  /* 0x0000000300077245 */ /* 0x000fe20000201000 */
[----:B------:R-:W-:Y:S04]  /*01a0*/  BSSY.RECONVERGENT B1, `(.L_x_25) ;  /* 0x000000d000017945 */ /* 0x000fe80003800200 */
[----:B------:R-:W-:-:S05]  /*01b0*/  VIADD R0, R7, 0x1800000 ;  /* 0x0180000007007836 */ /* 0x000fca0000000000 */
[----:B------:R-:W-:-:S04]  /*01c0*/  LOP3.LUT R0, R0, 0x7f800000, RZ, 0xc0, !PT ;  /* 0x7f80000000007812 */ /* 0x000fc800078ec0ff */
[----:B------:R-:W-:-:S13]  /*01d0*/  ISETP.GT.U32.AND P0, PT, R0, 0x1ffffff, PT ;  /* 0x01ffffff0000780c */ /* 0x000fda0003f04070 */
[----:B------:R-:W-:Y:S05]  /*01e0*/  @P0 BRA `(.L_x_26) ;  /* 0x0000000000100947 */ /* 0x000fea0003800000 */
[----:B------:R-:W-:-:S07]  /*01f0*/  MOV R6, 0x210 ;  /* 0x0000021000067802 */ /* 0x000fce0000000f00 */
[----:B-----5:R-:W-:Y:S05]  /*0200*/  CALL.REL.NOINC `($__internal_1_$__cuda_sm20_rcp_rn_f32_slowpath) ;  /* 0x0000001800287944 */ /* 0x020fea0003c00000 */
[----:B------:R-:W-:Y:S01]  /*0210*/  IMAD.MOV.U32 R12, RZ, RZ, R5 ;  /* 0x000000ffff0c7224 */ /* 0x000fe200078e0005 */
[----:B------:R-:W-:Y:S06]  /*0220*/  BRA `(.L_x_27) ;  /* 0x0000000000107947 */ /* 0x000fec0003800000 */
.L_x_26:
[----:B------:R-:W0:Y:S02]  /*0230*/  MUFU.RCP R12, R7 ;  /* 0x00000007000c7308 */ /* 0x000e240000001000 */
[----:B0-----:R-:W-:-:S04]  /*0240*/  FFMA R0, R7, R12, -1 ;  /* 0xbf80000007007423 */ /* 0x001fc8000000000c */
[----:B------:R-:W-:-:S04]  /*0250*/  FADD.FTZ R5, -R0, -RZ ;  /* 0x800000ff00057221 */ /* 0x000fc80000010100 */
[----:B------:R-:W-:-:S07]  /*0260*/  FFMA R12, R12, R5, R12 ;  /* 0x000000050c0c7223 */ /* 0x000fce000000000c */
.L_x_27:
[----:B------:R-:W-:Y:S05]  /*0270*/  BSYNC.RECONVERGENT B1 ;  /* 0x0000000000017941 */ /* 0x000fea0003800200 */
.L_x_25:
[----:B------:R-:W-:Y:S01]  /*0280*/  PLOP3.LUT P0, PT, PT, PT, PT, 0x80, 0x8 ;  /* 0x000000000008781c */ /* 0x000fe20003f0f070 */
[----:B------:R-:W-:-:S12]  /*0290*/  FADD R0, -R12, 1 ;  /* 0x3f8000000c007421 */ /* 0x000fd80000000100 */
.L_x_24:
[----:B------:R-:W-:Y:S05]  /*02a0*/  BSYNC.RECONVERGENT B0 ;  /* 0x0000000000007941 */ /* 0x000fea0003800200 */
.L_x_23:
[----:B------:R-:W0:Y:S01]  /*02b0*/  LDCU UR6, c[0x0][0x3a0] ;  /* 0x00007400ff0677ac */ /* 0x000e220008000800 */
[----:B------:R-:W-:Y:S01]  /*02c0*/  BSSY B0, `(.L_x_28) ;  /* 0x0000066000007945 */ /* 0x000fe20003800000 */
[----:B------:R-:W-:Y:S01]  /*02d0*/  HFMA2 R13, -RZ, RZ, 0, 0 ;  /* 0x00000000ff0d7431 */ /* 0x000fe200000001ff */
[----:B------:R-:W1:Y:S01]  /*02e0*/  LDCU UR7, c[0x0][0x39c] ;  /* 0x00007380ff0777ac */ /* 0x000e620008000800 */
[----:B------:R-:W2:Y:S01]  /*02f0*/  LDCU UR11, c[0x0][0x398] ;  /* 0x00007300ff0b77ac */ /* 0x000ea20008000800 */
[----:B------:R-:W3:Y:S01]  /*0300*/  LDCU.64 UR8, c[0x0][0x3a8] ;  /* 0x00007500ff0877ac */ /* 0x000ee20008000a00 */
[----:B0-----:R-:W-:-:S04]  /*0310*/  ISETP.LT.AND P0, PT, R4, UR6, P0 ;  /* 0x0000000604007c0c */ /* 0x001fc80008701270 */
[----:B-1---5:R-:W-:Y:S01]  /*0320*/  ISETP.LT.AND P2, PT, R10, UR7, P0 ;  /* 0x000000070a007c0c */ /* 0x022fe20008741270 */
[----:B------:R-:W0:Y:S03]  /*0330*/  LDCU.64 UR6, c[0x0][0x380] ;  /* 0x00007000ff0677ac */ /* 0x000e260008000a00 */
[----:B------:R-:W-:-:S05]  /*0340*/  SEL R2, R3, RZ, P2 ;  /* 0x000000ff03027207 */ /* 0x000fca0001000000 */
[----:B------:R-:W1:Y:S02]  /*0350*/  SHFL.DOWN PT, R5, R2, 0x10, 0x1f ;  /* 0x0a001f0002057f89 */ /* 0x000e6400000e0000 */
[----:B-1----:R-:W-:-:S05]  /*0360*/  VIMNMX R5, PT, PT, R2, R5, !PT ;  /* 0x0000000502057248 */ /* 0x002fca0007fe0100 */
[----:B------:R-:W1:Y:S02]  /*0370*/  SHFL.DOWN PT, R4, R5, 0x8, 0x1f ;  /* 0x09001f0005047f89 */ /* 0x000e6400000e0000 */
[----:B-1----:R-:W-:-:S05]  /*0380*/  VIMNMX R4, PT, PT, R5, R4, !PT ;  /* 0x0000000405047248 */ /* 0x002fca0007fe0100 */
[----:B------:R-:W1:Y:S02]  /*0390*/  SHFL.DOWN PT, R7, R4, 0x4, 0x1f ;  /* 0x08801f0004077f89 */ /* 0x000e6400000e0000 */
[----:B-1----:R-:W-:-:S05]  /*03a0*/  VIMNMX R7, PT, PT, R4, R7, !PT ;  /* 0x0000000704077248 */ /* 0x002fca0007fe0100 */
[----:B------:R-:W1:Y:S02]  /*03b0*/  SHFL.DOWN PT, R6, R7, 0x2, 0x1f ;  /* 0x08401f0007067f89 */ /* 0x000e6400000e0000 */
[----:B-1----:R-:W-:-:S05]  /*03c0*/  VIMNMX R6, PT, PT, R7, R6, !PT ;  /* 0x0000000607067248 */ /* 0x002fca0007fe0100 */
[----:B------:R-:W1:Y:S02]  /*03d0*/  SHFL.DOWN PT, R9, R6, 0x1, 0x1f ;  /* 0x08201f0006097f89 */ /* 0x000e6400000e0000 */
[----:B-1----:R-:W-:-:S04]  /*03e0*/  VIMNMX R8, PT, PT, R6, R9, !PT ;  /* 0x0000000906087248 */ /* 0x002fc80007fe0100 */
[----:B------:R-:W-:-:S13]  /*03f0*/  ISETP.GE.AND P1, PT, R8, 0x1, PT ;  /* 0x000000010800780c */ /* 0x000fda0003f26270 */
[----:B0-23--:R-:W-:Y:S05]  /*0400*/  @!P1 BRA `(.L_x_29) ;  /* 0x0000000400449947 */ /* 0x00dfea0003800000 */
[----:B------:R-:W-:Y:S01]  /*0410*/  ISETP.GE.U32.AND P1, PT, R8, 0x4, PT ;  /* 0x000000040800780c */ /* 0x000fe20003f26070 */
[----:B------:R-:W-:Y:S01]  /*0420*/  BSSY B1, `(.L_x_30) ;  /* 0x000003a000017945 */ /* 0x000fe20003800000 */
[----:B------:R-:W-:Y:S01]  /*0430*/  LOP3.LUT R17, R14, 0x1f, RZ, 0xc0, !PT ;  /* 0x0000001f0e117812 */ /* 0x000fe200078ec0ff */
[----:B------:R-:W-:Y:S01]  /*0440*/  IMAD.MOV.U32 R13, RZ, RZ, RZ ;  /* 0x000000ffff0d7224 */ /* 0x000fe200078e00ff */
[----:B------:R-:W-:Y:S01]  /*0450*/  LOP3.LUT R6, R8, 0x3, RZ, 0xc0, !PT ;  /* 0x0000000308067812 */ /* 0x000fe200078ec0ff */
[----:B------:R-:W-:-:S08]  /*0460*/  IMAD.MOV.U32 R2, RZ, RZ, RZ ;  /* 0x000000ffff027224 */ /* 0x000fd000078e00ff */
[----:B------:R-:W-:Y:S05]  /*0470*/  @!P1 BRA `(.L_x_31) ;  /* 0x0000000000d09947 */ /* 0x000fea0003800000 */
[----:B------:R-:W0:Y:S01]  /*0480*/  LDC R9, c[0x0][0x398] ;  /* 0x0000e600ff097b82 */ /* 0x000e220000000800 */
[----:B------:R-:W1:Y:S01]  /*0490*/  LDCU UR10, c[0x0][0x398] ;  /* 0x00007300ff0a77ac */ /* 0x000e620008000800 */
[----:B------:R-:W-:Y:S01]  /*04a0*/  LOP3.LUT R2, R8, 0x7ffffffc, RZ, 0xc0, !PT ;  /* 0x7ffffffc08027812 */ /* 0x000fe200078ec0ff */
[----:B------:R-:W-:Y:S01]  /*04b0*/  IMAD.MOV.U32 R13, RZ, RZ, RZ ;  /* 0x000000ffff0d7224 */ /* 0x000fe200078e00ff */
[----:B------:R-:W-:Y:S01]  /*04c0*/  ISETP.NE.AND P3, PT, R17, RZ, PT ;  /* 0x000000ff1100720c */ /* 0x000fe20003f65270 */
[----:B------:R-:W-:Y:S01]  /*04d0*/  IMAD.MOV.U32 R8, RZ, RZ, RZ ;  /* 0x000000ffff087224 */ /* 0x000fe200078e00ff */
[----:B-1----:R-:W-:-:S11]  /*04e0*/  MOV R7, UR10 ;  /* 0x0000000a00077c02 */ /* 0x002fd60008000f00 */
.L_x_33:
[----:B------:R-:W1:Y:S01]  /*04f0*/  @!P3 LDC.64 R4, c[0x0][0x380] ;  /* 0x0000e000ff04bb82 */ /* 0x000e620000000a00 */
[----:B------:R-:W-:Y:S01]  /*0500*/  IMAD.MOV.U32 R20, RZ, RZ, RZ ;  /* 0x000000ffff147224 */ /* 0x000fe200078e00ff */
[----:B------:R-:W-:Y:S01]  /*0510*/  UMOV UR10, 0xffffffff ;  /* 0xffffffff000a7882 */ /* 0x000fe20000000000 */
[----:B-1----:R-:W-:-:S05]  /*0520*/  @!P3 IMAD.WIDE R4, R7, 0x4, R4 ;  /* 0x000000040704b825 */ /* 0x002fca00078e0204 */
[----:B------:R1:W5:Y:S01]  /*0530*/  @!P3 LDG.E.CONSTANT R20, desc[UR4][R4.64] ;  /* 0x000000040414b981 */ /* 0x000362000c1e9900 */
[----:B------:R-:W-:Y:S01]  /*0540*/  ISETP.NE.AND P3, PT, R17, RZ, PT ;  /* 0x000000ff1100720c */ /* 0x000fe20003f65270 */
[----:B------:R-:W-:-:S12]  /*0550*/  BRA.DIV UR10, `(.L_x_32) ;  /* 0x0000000e0aac7947 */ /* 0x000fd8000b800000 */
[----:B-1----:R-:W-:Y:S02]  /*0560*/  SHF.R.S32.HI R4, RZ, 0x1f, R8 ;  /* 0x0000001fff047819 */ /* 0x002fe40000011408 */
[----:B------:R-:W-:-:S04]  /*0570*/  IADD3 R5, P1, PT, R8, UR11, RZ ;  /* 0x0000000b08057c10 */ /* 0x000fc8000ff3e0ff */
[----:B0-----:R-:W-:Y:S02]  /*0580*/  LEA.HI.X.SX32 R4, R9, R4, 0x1, P1 ;  /* 0x0000000409047211 */ /* 0x001fe400008f0eff */
[----:B------:R-:W-:-:S04]  /*0590*/  LEA R15, P1, R5, UR6, 0x2 ;  /* 0x00000006050f7c11 */ /* 0x000fc8000f8210ff */
[----:B------:R-:W-:Y:S01]  /*05a0*/  LEA.HI.X R5, R5, UR7, R4, 0x2, P1 ;  /* 0x0000000705057c11 */ /* 0x000fe200088f1404 */
[----:B------:R-:W-:-:S05]  /*05b0*/  IMAD.MOV.U32 R4, RZ, RZ, R15 ;  /* 0x000000ffff047224 */ /* 0x000fca00078e000f */
[----:B------:R-:W2:Y:S04]  /*05c0*/  @!P3 LDG.E.CONSTANT R19, desc[UR4][R4.64+0x4] ;  /* 0x000004040413b981 */ /* 0x000ea8000c1e9900 */
[----:B------:R-:W3:Y:S04]  /*05d0*/  @!P3 LDG.E.CONSTANT R25, desc[UR4][R4.64+0x8] ;  /* 0x000008040419b981 */ /* 0x000ee8000c1e9900 */
[----:B------:R0:W4:Y:S01]  /*05e0*/  @!P3 LDG.E.CONSTANT R15, desc[UR4][R4.64+0xc] ;  /* 0x00000c04040fb981 */ /* 0x000122000c1e9900 */
[----:B------:R-:W-:Y:S01]  /*05f0*/  IMAD.MOV.U32 R18, RZ, RZ, RZ ;  /* 0x000000ffff127224 */ /* 0x000fe200078e00ff */
[----:B------:R-:W-:-:S02]  /*0600*/  ISETP.GE.AND P1, PT, R8, R3, PT ;  /* 0x000000030800720c */ /* 0x000fc40003f26270 */
[----:B-----5:R-:W1:Y:S01]  /*0610*/  SHFL.IDX PT, R16, R20, RZ, 0x1f ;  /* 0x00001fff14107589 */ /* 0x020e6200000e0000 */
[----:B0-----:R-:W-:Y:S02]  /*0620*/  IMAD.MOV.U32 R5, RZ, RZ, RZ ;  /* 0x000000ffff057224 */ /* 0x001fe400078e00ff */
[----:B------:R-:W-:Y:S02]  /*0630*/  VIADD R4, R8, 0x1 ;  /* 0x0000000108047836 */ /* 0x000fe40000000000 */
[----:B-1----:R-:W-:-:S05]  /*0640*/  FADD R22, R16, R13 ;  /* 0x0000000d10167221 */ /* 0x002fca0000000000 */
[----:B------:R-:W-:Y:S02]  /*0650*/  @P2 FSEL R13, R22, R13, !P1 ;  /* 0x0000000d160d2208 */ /* 0x000fe40004800000 */
[----:B------:R-:W-:Y:S02]  /*0660*/  ISETP.GE.AND P1, PT, R4, R3, PT ;  /* 0x000000030400720c */ /* 0x000fe40003f26270 */
[----:B------:R-:W-:Y:S01]  /*0670*/  IADD3 R4, PT, PT, R8, 0x2, RZ ;  /* 0x0000000208047810 */ /* 0x000fe20007ffe0ff */
[----:B--2---:R-:W-:Y:S02]  /*0680*/  @!P3 IMAD.MOV.U32 R18, RZ, RZ, R19 ;  /* 0x000000ffff12b224 */ /* 0x004fe400078e0013 */
[----:B------:R-:W-:-:S04]  /*0690*/  HFMA2 R19, -RZ, RZ, 0, 0 ;  /* 0x00000000ff137431 */ /* 0x000fc800000001ff */
[----:B------:R-:W0:Y:S01]  /*06a0*/  SHFL.IDX PT, R18, R18, RZ, 0x1f ;  /* 0x00001fff12127589 */ /* 0x000e2200000e0000 */
[----:B---3--:R-:W-:Y:S02]  /*06b0*/  @!P3 IMAD.MOV.U32 R19, RZ, RZ, R25 ;  /* 0x000000ffff13b224 */ /* 0x008fe400078e0019 */
[----:B----4-:R-:W-:-:S03]  /*06c0*/  @!P3 IMAD.MOV.U32 R5, RZ, RZ, R15 ;  /* 0x000000ffff05b224 */ /* 0x010fc600078e000f */
[----:B------:R-:W1:Y:S04]  /*06d0*/  SHFL.IDX PT, R16, R19, RZ, 0x1f ;  /* 0x00001fff13107589 */ /* 0x000e6800000e0000 */
[----:B------:R2:W3:Y:S01]  /*06e0*/  SHFL.IDX PT, R24, R5, RZ, 0x1f ;  /* 0x00001fff05187589 */ /* 0x0004e200000e0000 */
[----:B0-----:R-:W-:-:S05]  /*06f0*/  FADD R18, R13, R18 ;  /* 0x000000120d127221 */ /* 0x001fca0000000000 */
[----:B------:R-:W-:Y:S02]  /*0700*/  @P2 FSEL R13, R18, R13, !P1 ;  /* 0x0000000d120d2208 */ /* 0x000fe40004800000 */
[----:B------:R-:W-:-:S03]  /*0710*/  ISETP.GE.AND P1, PT, R4, R3, PT ;  /* 0x000000030400720c */ /* 0x000fc60003f26270 */
[----:B-1----:R-:W-:-:S05]  /*0720*/  FADD R16, R13, R16 ;  /* 0x000000100d107221 */ /* 0x002fca0000000000 */
[----:B--23--:R-:W-:-:S07]  /*0730*/  @P2 FSEL R13, R16, R13, !P1 ;  /* 0x0000000d100d2208 */ /* 0x00cfce0004800000 */
.L_x_73:
[C---:B------:R-:W-:Y:S02]  /*0740*/  VIADD R4, R8.reuse, 0x3 ;  /* 0x0000000308047836 */ /* 0x040fe40000000000 */
[----:B------:R-:W-:Y:S01]  /*0750*/  FADD R24, R13, R24 ;  /* 0x000000180d187221 */ /* 0x000fe20000000000 */
[----:B------:R-:W-:Y:S02]  /*0760*/  VIADD R8, R8, 0x4 ;  /* 0x0000000408087836 */ /* 0x000fe40000000000 */
[----:B------:R-:W-:Y:S01]  /*0770*/  VIADD R7, R7, 0x4 ;  /* 0x0000000407077836 */ /* 0x000fe20000000000 */
[----:B------:R-:W-:Y:S02]  /*0780*/  ISETP.GE.AND P1, PT, R4, R3, PT ;  /* 0x000000030400720c */ /* 0x000fe40003f26270 */
[----:B------:R-:W-:Y:S02]  /*0790*/  ISETP.NE.AND P4, PT, R8, R2, PT ;  /* 0x000000020800720c */ /* 0x000fe40003f85270 */
[----:B------:R-:W-:-:S11]  /*07a0*/  @P2 FSEL R13, R24, R13, !P1 ;  /* 0x0000000d180d2208 */ /* 0x000fd60004800000 */
[----:B------:R-:W-:Y:S05]  /*07b0*/  @P4 BRA `(.L_x_33) ;  /* 0xfffffffc004c4947 */ /* 0x000fea000383ffff */
.L_x_31:
[----:B------:R-:W-:Y:S05]  /*07c0*/  BSYNC B1 ;  /* 0x0000000000017941 */ /* 0x000fea0003800000 */
.L_x_30:
[----:B------:R-:W-:-:S13]  /*07d0*/  ISETP.NE.AND P1, PT, R6, RZ, PT ;  /* 0x000000ff0600720c */ /* 0x000fda0003f25270 */
[----:B------:R-:W-:Y:S05]  /*07e0*/  @!P1 BRA `(.L_x_29) ;  /* 0x00000000004c9947 */ /* 0x000fea0003800000 */
[----:B------:R-:W0:Y:S01]  /*07f0*/  LDC.64 R4, c[0x0][0x380] ;  /* 0x0000e000ff047b82 */ /* 0x000e220000000a00 */
[----:B------:R-:W1:Y:S01]  /*0800*/  LDCU UR10, c[0x0][0x398] ;  /* 0x00007300ff0a77ac */ /* 0x000e620008000800 */
[----:B------:R-:W-:Y:S01]  /*0810*/  IMAD.MOV R8, RZ, RZ, -R6 ;  /* 0x000000ffff087224 */ /* 0x000fe200078e0a06 */
[----:B-1----:R-:W-:-:S07]  /*0820*/  IADD3 R9, PT, PT, R2, UR10, RZ ;  /* 0x0000000a02097c10 */ /* 0x002fce000fffe0ff */
.L_x_35:
[----:B------:R-:W-:Y:S01]  /*0830*/  ISETP.NE.AND P1, PT, R17, RZ, PT ;  /* 0x000000ff1100720c */ /* 0x000fe20003f25270 */
[----:B-1----:R-:W-:Y:S02]  /*0840*/  IMAD.MOV.U32 R20, RZ, RZ, RZ ;  /* 0x000000ffff147224 */ /* 0x002fe400078e00ff */
[----:B0-----:R-:W-:-:S10]  /*0850*/  IMAD.WIDE R6, R9, 0x4, R4 ;  /* 0x0000000409067825 */ /* 0x001fd400078e0204 */
[----:B------:R0:W5:Y:S01]  /*0860*/  @!P1 LDG.E.CONSTANT R20, desc[UR4][R6.64] ;  /* 0x0000000406149981 */ /* 0x000162000c1e9900 */
[----:B------:R-:W-:-:S03]  /*0870*/  UMOV UR10, 0xffffffff ;  /* 0xffffffff000a7882 */ /* 0x000fc60000000000 */
[----:B------:R-:W-:Y:S05]  /*0880*/  BRA.DIV UR10, `(.L_x_34) ;  /* 0x0000000e0ab07947 */ /* 0x000fea000b800000 */
[----:B-----5:R1:W2:Y:S02]  /*0890*/  SHFL.IDX PT, R24, R20, RZ, 0x1f ;  /* 0x00001fff14187589 */ /* 0x0202a400000e0000 */
.L_x_76:
[----:B------:R-:W-:Y:S02]  /*08a0*/  VIADD R8, R8, 0x1 ;  /* 0x0000000108087836 */ /* 0x000fe40000000000 */
[----:B--2---:R-:W-:Y:S01]  /*08b0*/  FADD R24, R24, R13 ;  /* 0x0000000d18187221 */ /* 0x004fe20000000000 */
[----:B------:R-:W-:Y:S01]  /*08c0*/  ISETP.GE.AND P1, PT, R2, R3, PT ;  /* 0x000000030200720c */ /* 0x000fe20003f26270 */
[----:B------:R-:W-:Y:S01]  /*08d0*/  VIADD R9, R9, 0x1 ;  /* 0x0000000109097836 */ /* 0x000fe20000000000 */
[----:B------:R-:W-:Y:S01]  /*08e0*/  ISETP.NE.AND P3, PT, R8, RZ, PT ;  /* 0x000000ff0800720c */ /* 0x000fe20003f65270 */
[----:B------:R-:W-:Y:S01]  /*08f0*/  VIADD R2, R2, 0x1 ;  /* 0x0000000102027836 */ /* 0x000fe20000000000 */
[----:B------:R-:W-:-:S11]  /*0900*/  @P2 FSEL R13, R24, R13, !P1 ;  /* 0x0000000d180d2208 */ /* 0x000fd60004800000 */
[----:B------:R-:W-:Y:S05]  /*0910*/  @P3 BRA `(.L_x_35) ;  /* 0xfffffffc00c43947 */ /* 0x000fea000383ffff */
.L_x_29:
[----:B------:R-:W-:Y:S05]  /*0920*/  BSYNC B0 ;  /* 0x0000000000007941 */ /* 0x000fea0003800000 */
.L_x_28:
[----:B0-----:R-:W0:Y:S02]  /*0930*/  LDC R7, c[0x0][0x39c] ;  /* 0x0000e700ff077b82 */ /* 0x001e240000000800 */
[----:B0-----:R-:W-:-:S13]  /*0940*/  ISETP.GE.AND P1, PT, R7, 0x1, PT ;  /* 0x000000010700780c */ /* 0x001fda0003f26270 */
[----:B------:R-:W-:Y:S05]  /*0950*/  @!P1 EXIT ;  /* 0x000000000000994d */ /* 0x000fea0003800000 */
[----:B------:R-:W0:Y:S01]  /*0960*/  LDC.64 R2, c[0x0][0x3a8] ;  /* 0x0000ea00ff027b82 */ /* 0x000e220000000a00 */
[----:B------:R-:W-:Y:S01]  /*0970*/  ISETP.GE.U32.AND P1, PT, R7, 0x4, PT ;  /* 0x000000040700780c */ /* 0x000fe20003f26070 */
[----:B------:R-:W-:Y:S01]  /*0980*/  FMUL R13, R12, R13 ;  /* 0x0000000d0c0d7220 */ /* 0x000fe20000400000 */
[----:B------:R-:W-:Y:S01]  /*0990*/  IADD3 R5, PT, PT, R10, R11, RZ ;  /* 0x0000000b0a057210 */ /* 0x000fe20007ffe0ff */
[----:B------:R-:W-:Y:S01]  /*09a0*/  IMAD.MOV.U32 R17, RZ, RZ, RZ ;  /* 0x000000ffff117224 */ /* 0x000fe200078e00ff */
[----:B------:R-:W-:Y:S02]  /*09b0*/  LOP3.LUT R14, R14, 0x1f, RZ, 0xc0, !PT ;  /* 0x0000001f0e0e7812 */ /* 0x000fe400078ec0ff */
[----:B------:R-:W-:Y:S02]  /*09c0*/  FSEL R13, R13, RZ, P2 ;  /* 0x000000ff0d0d7208 */ /* 0x000fe40001000000 */
[----:B------:R-:W-:Y:S02]  /*09d0*/  VIMNMX R15, PT, PT, R10, R7, PT ;  /* 0x000000070a0f7248 */ /* 0x000fe40003fe0100 */
[----:B------:R-:W-:Y:S01]  /*09e0*/  LOP3.LUT R16, R7, 0x3, RZ, 0xc0, !PT ;  /* 0x0000000307107812 */ /* 0x000fe200078ec0ff */
[----:B0-----:R-:W-:-:S02]  /*09f0*/  IMAD.WIDE R2, R5, 0x4, R2 ;  /* 0x0000000405027825 */ /* 0x001fc400078e0202 */
[----:B------:R-:W-:Y:S05]  /*0a00*/  @!P1 BRA `(.L_x_36) ;  /* 0x0000000400dc9947 */ /* 0x000fea0003800000 */
[----:B------:R-:W0:Y:S01]  /*0a10*/  LDC.64 R4, c[0x0][0x380] ;  /* 0x0000e000ff047b82 */ /* 0x000e220000000a00 */
[----:B------:R-:W-:Y:S01]  /*0a20*/  BSSY B0, `(.L_x_36) ;  /* 0x0000075000007945 */ /* 0x000fe20003800000 */
[----:B------:R-:W-:Y:S01]  /*0a30*/  ISETP.NE.AND P2, PT, R14, RZ, PT ;  /* 0x000000ff0e00720c */ /* 0x000fe20003f45270 */
[----:B------:R-:W-:Y:S01]  /*0a40*/  IMAD.MOV.U32 R19, RZ, RZ, RZ ;  /* 0x000000ffff137224 */ /* 0x000fe200078e00ff */
[----:B------:R-:W-:Y:S02]  /*0a50*/  LOP3.LUT R17, R7, 0x7ffffffc, RZ, 0xc0, !PT ;  /* 0x7ffffffc07117812 */ /* 0x000fe400078ec0ff */
[----:B------:R-:W-:-:S09]  /*0a60*/  SHF.R.S32.HI R18, RZ, 0x1f, R11 ;  /* 0x0000001fff127819 */ /* 0x000fd2000001140b */
.L_x_61:
[----:B------:R-:W-:Y:S01]  /*0a70*/  BSSY.RECONVERGENT B1, `(.L_x_37) ;  /* 0x0000005000017945 */ /* 0x000fe20003800200 */
[----:B01----:R-:W-:Y:S02]  /*0a80*/  IMAD.MOV.U32 R20, RZ, RZ, RZ ;  /* 0x000000ffff147224 */ /* 0x003fe400078e00ff */
[----:B0-----:R-:W-:Y:S01]  /*0a90*/  IMAD.WIDE.U32 R6, R19, 0x4, R4 ;  /* 0x0000000413067825 */ /* 0x001fe200078e0004 */
[----:B--234-:R-:W-:Y:S06]  /*0aa0*/  @P2 BRA `(.L_x_38) ;  /* 0x0000000000042947 */ /* 0x01cfec0003800000 */
[----:B------:R0:W5:Y:S02]  /*0ab0*/  LDG.E.CONSTANT R20, desc[UR4][R6.64] ;  /* 0x0000000406147981 */ /* 0x000164000c1e9900 */
.L_x_38:
[----:B------:R-:W-:Y:S05]  /*0ac0*/  BSYNC.RECONVERGENT B1 ;  /* 0x0000000000017941 */ /* 0x000fea0003800200 */
.L_x_37:
[----:B------:R-:W-:-:S03]  /*0ad0*/  UMOV UR10, 0xffffffff ;  /* 0xffffffff000a7882 */ /* 0x000fc60000000000 */
[----:B------:R-:W-:Y:S05]  /*0ae0*/  BRA.DIV UR10, `(.L_x_39) ;  /* 0x0000000e0a3c7947 */ /* 0x000fea000b800000 */
[----:B-----5:R1:W2:Y:S02]  /*0af0*/  SHFL.IDX PT, R24, R20, RZ, 0x1f ;  /* 0x00001fff14187589 */ /* 0x0202a400000e0000 */
.L_x_79:
[----:B------:R-:W-:Y:S04]  /*0b00*/  BSSY.RECONVERGENT B1, `(.L_x_40) ;  /* 0x0000013000017945 */ /* 0x000fe80003800200 */
[----:B------:R-:W-:Y:S05]  /*0b10*/  @!P0 BRA `(.L_x_41) ;  /* 0x0000000000448947 */ /* 0x000fea0003800000 */
[----:B------:R-:W-:-:S13]  /*0b20*/  ISETP.GE.AND P1, PT, R19, R15, PT ;  /* 0x0000000f1300720c */ /* 0x000fda0003f26270 */
[----:B------:R-:W3:Y:S01]  /*0b30*/  @!P1 LDC.64 R8, c[0x0][0x3a8] ;  /* 0x0000ea00ff089b82 */ /* 0x000ee20000000a00 */
[----:B------:R-:W-:Y:S01]  /*0b40*/  @!P1 IMAD.IADD R21, R19, 0x1, R11 ;  /* 0x0000000113159824 */ /* 0x000fe200078e020b */
[----:B------:R-:W-:-:S03]  /*0b50*/  @!P1 MOV R23, 0x7fffffff ;  /* 0x7fffffff00179802 */ /* 0x000fc60000000f00 */
[----:B---3--:R-:W-:-:S05]  /*0b60*/  @!P1 IMAD.WIDE R8, R21, 0x4, R8 ;  /* 0x0000000415089825 */ /* 0x008fca00078e0208 */
[----:B------:R3:W-:Y:S01]  /*0b70*/  @!P1 STG.E desc[UR4][R8.64], R23 ;  /* 0x0000001708009986 */ /* 0x0007e2000c101904 */
[----:B------:R-:W-:Y:S05]  /*0b80*/  @!P1 BRA `(.L_x_41) ;  /* 0x0000000000289947 */ /* 0x000fea0003800000 */
[----:B------:R-:W-:-:S13]  /*0b90*/  ISETP.NE.AND P1, PT, R19, R10, PT ;  /* 0x0000000a1300720c */ /* 0x000fda0003f25270 */
[----:B------:R4:W-:Y:S01]  /*0ba0*/  @!P1 STG.E desc[UR4][R2.64], R13 ;  /* 0x0000000d02009986 */ /* 0x0009e2000c101904 */
[----:B------:R-:W-:Y:S05]  /*0bb0*/  @!P1 BRA `(.L_x_41) ;  /* 0x00000000001c9947 */ /* 0x000fea0003800000 */
[----:B------:R-:W-:-:S13]  /*0bc0*/  ISETP.GT.AND P1, PT, R19, R10, PT ;  /* 0x0000000a1300720c */ /* 0x000fda0003f24270 */
[----:B---3--:R-:W3:Y:S01]  /*0bd0*/  @P1 LDC.64 R8, c[0x0][0x3a8] ;  /* 0x0000ea00ff081b82 */ /* 0x008ee20000000a00 */
[----:B--2---:R-:W-:Y:S01]  /*0be0*/  @P1 FMUL R24, R24, R12 ;  /* 0x0000000c18181220 */ /* 0x004fe20000400000 */
[----:B------:R-:W-:-:S03]  /*0bf0*/  @P1 IMAD.IADD R21, R19, 0x1, R11 ;  /* 0x0000000113151824 */ /* 0x000fc600078e020b */
[----:B----4-:R-:W-:Y:S01]  /*0c00*/  @P1 FFMA R13, R13, R0, R24 ;  /* 0x000000000d0d1223 */ /* 0x010fe20000000018 */
[----:B---3--:R-:W-:-:S05]  /*0c10*/  @P1 IMAD.WIDE R8, R21, 0x4, R8 ;  /* 0x0000000415081825 */ /* 0x008fca00078e0208 */
[----:B------:R2:W-:Y:S02]  /*0c20*/  @P1 STG.E desc[UR4][R8.64], R13 ;  /* 0x0000000d08001986 */ /* 0x0005e4000c101904 */
.L_x_41:
[----:B------:R-:W-:Y:S05]  /*0c30*/  BSYNC.RECONVERGENT B1 ;  /* 0x0000000000017941 */ /* 0x000fea0003800200 */
.L_x_40:
[----:B------:R-:W-:Y:S01]  /*0c40*/  ISETP.NE.AND P2, PT, R14, RZ, PT ;  /* 0x000000ff0e00720c */ /* 0x000fe20003f45270 */
[----:B-1----:R-:W-:-:S12]  /*0c50*/  IMAD.MOV.U32 R20, RZ, RZ, RZ ;  /* 0x000000ffff147224 */ /* 0x002fd800078e00ff */
[----:B------:R1:W5:Y:S01]  /*0c60*/  @!P2 LDG.E.CONSTANT R20, desc[UR4][R6.64+0x4] ;  /* 0x000004040614a981 */ /* 0x000362000c1e9900 */
[----:B------:R-:W-:-:S03]  /*0c70*/  UMOV UR10, 0xffffffff ;  /* 0xffffffff000a7882 */ /* 0x000fc60000000000 */
[----:B------:R-:W-:Y:S05]  /*0c80*/  BRA.DIV UR10, `(.L_x_42) ;  /* 0x0000000a0af87947 */ /* 0x000fea000b800000 */
[----:B--2--5:R2:W0:Y:S02]  /*0c90*/  SHFL.IDX PT, R24, R20, RZ, 0x1f ;  /* 0x00001fff14187589 */ /* 0x02442400000e0000 */
.L_x_82:
[C---:B---3--:R-:W-:Y:S01]  /*0ca0*/  IADD3 R9, P1, PT, R19.reuse, R11, RZ ;  /* 0x0000000b13097210 */ /* 0x048fe20007f3e0ff */
[----:B------:R-:W-:Y:S03]  /*0cb0*/  BSSY.RECONVERGENT B1, `(.L_x_43) ;  /* 0x0000014000017945 */ /* 0x000fe60003800200 */
[----:B--2---:R-:W-:Y:S02]  /*0cc0*/  LEA.HI.X.SX32 R20, R19, R18, 0x1, P1 ;  /* 0x0000001213147211 */ /* 0x004fe400008f0eff */
[----:B------:R-:W-:-:S04]  /*0cd0*/  LEA R8, P1, R9, UR8, 0x2 ;  /* 0x0000000809087c11 */ /* 0x000fc8000f8210ff */
[----:B------:R-:W-:Y:S01]  /*0ce0*/  LEA.HI.X R9, R9, UR9, R20, 0x2, P1 ;  /* 0x0000000909097c11 */ /* 0x000fe200088f1414 */
[----:B------:R-:W-:Y:S08]  /*0cf0*/  @!P0 BRA `(.L_x_44) ;  /* 0x00000000003c8947 */ /* 0x000ff00003800000 */
[----:B------:R-:W-:-:S05]  /*0d00*/  VIADD R20, R19, 0x1 ;  /* 0x0000000113147836 */ /* 0x000fca0000000000 */
[----:B------:R-:W-:-:S13]  /*0d10*/  ISETP.GE.AND P1, PT, R20, R15, PT ;  /* 0x0000000f1400720c */ /* 0x000fda0003f26270 */
[----:B------:R-:W-:Y:S05]  /*0d20*/  @!P1 BRA `(.L_x_45) ;  /* 0x0000000000289947 */ /* 0x000fea0003800000 */
[----:B------:R-:W-:-:S13]  /*0d30*/  ISETP.NE.AND P1, PT, R20, R10, PT ;  /* 0x0000000a1400720c */ /* 0x000fda0003f25270 */
[----:B------:R-:W-:Y:S05]  /*0d40*/  @!P1 BRA `(.L_x_46) ;  /* 0x0000000000189947 */ /* 0x000fea0003800000 */
[----:B------:R-:W-:-:S13]  /*0d50*/  ISETP.GE.AND P1, PT, R19, R10, PT ;  /* 0x0000000a1300720c */ /* 0x000fda0003f26270 */
[----:B------:R-:W-:Y:S05]  /*0d60*/  @!P1 BRA `(.L_x_44) ;  /* 0x0000000000209947 */ /* 0x000fea0003800000 */
[----:B0-----:R-:W-:-:S04]  /*0d70*/  FMUL R24, R24, R12 ;  /* 0x0000000c18187220 */ /* 0x001fc80000400000 */
[----:B----4-:R-:W-:-:S05]  /*0d80*/  FFMA R13, R13, R0, R24 ;  /* 0x000000000d0d7223 */ /* 0x010fca0000000018 */
[----:B------:R3:W-:Y:S01]  /*0d90*/  STG.E desc[UR4][R8.64+0x4], R13 ;  /* 0x0000040d08007986 */ /* 0x0007e2000c101904 */
[----:B------:R-:W-:Y:S05]  /*0da0*/  BRA `(.L_x_44) ;  /* 0x0000000000107947 */ /* 0x000fea0003800000 */
.L_x_46:
[----:B------:R2:W-:Y:S01]  /*0db0*/  STG.E desc[UR4][R2.64], R13 ;  /* 0x0000000d02007986 */ /* 0x0005e2000c101904 */
[----:B------:R-:W-:Y:S05]  /*0dc0*/  BRA `(.L_x_44) ;  /* 0x0000000000087947 */ /* 0x000fea0003800000 */
.L_x_45:
[----:B------:R-:W-:-:S05]  /*0dd0*/  IMAD.MOV.U32 R21, RZ, RZ, 0x7fffffff ;  /* 0x7fffffffff157424 */ /* 0x000fca00078e00ff */
[----:B------:R2:W-:Y:S02]  /*0de0*/  STG.E desc[UR4][R8.64+0x4], R21 ;  /* 0x0000041508007986 */ /* 0x0005e4000c101904 */
.L_x_44:
[----:B------:R-:W-:Y:S05]  /*0df0*/  BSYNC.RECONVERGENT B1 ;  /* 0x0000000000017941 */ /* 0x000fea0003800200 */
.L_x_43:
[----:B------:R-:W-:Y:S01]  /*0e00*/  BSSY.RECONVERGENT B1, `(.L_x_47) ;  /* 0x0000004000017945 */ /* 0x000fe20003800200 */
[----:B------:R-:W-:-:S03]  /*0e10*/  HFMA2 R20, -RZ, RZ, 0, 0 ;  /* 0x00000000ff147431 */ /* 0x000fc600000001ff */
[----:B------:R-:W-:Y:S05]  /*0e20*/  @P2 BRA `(.L_x_48) ;  /* 0x0000000000042947 */ /* 0x000fea0003800000 */
[----:B------:R0:W5:Y:S02]  /*0e30*/  LDG.E.CONSTANT R20, desc[UR4][R6.64+0x8] ;  /* 0x0000080406147981 */ /* 0x000164000c1e9900 */
.L_x_48:
[----:B------:R-:W-:Y:S05]  /*0e40*/  BSYNC.RECONVERGENT B1 ;  /* 0x0000000000017941 */ /* 0x000fea0003800200 */
.L_x_47:
[----:B------:R-:W-:Y:S01]  /*0e50*/  UMOV UR10, 0xffffffff ;  /* 0xffffffff000a7882 */ /* 0x000fe20000000000 */
[----:B------:R-:W-:Y:S02]  /*0e60*/  VIADD R25, R19, 0x2 ;  /* 0x0000000213197836 */ /* 0x000fe40000000000 */
[----:B------:R-:W-:Y:S05]  /*0e70*/  BRA.DIV UR10, `(.L_x_49) ;  /* 0x0000000a0aa07947 */ /* 0x000fea000b800000 */
[----:B0----5:R0:W0:Y:S02]  /*0e80*/  SHFL.IDX PT, R24, R20, RZ, 0x1f ;  /* 0x00001fff14187589 */ /* 0x02102400000e0000 */
.L_x_85:
[----:B------:R-:W-:Y:S04]  /*0e90*/  BSSY.RECONVERGENT B1, `(.L_x_50) ;  /* 0x0000010000017945 */ /* 0x000fe80003800200 */
[----:B------:R-:W-:Y:S05]  /*0ea0*/  @!P0 BRA `(.L_x_51) ;  /* 0x0000000000388947 */ /* 0x000fea0003800000 */
[----:B------:R-:W-:-:S13]  /*0eb0*/  ISETP.GE.AND P1, PT, R25, R15, PT ;  /* 0x0000000f1900720c */ /* 0x000fda0003f26270 */
[----:B------:R-:W-:Y:S05]  /*0ec0*/  @!P1 BRA `(.L_x_52) ;  /* 0x0000000000289947 */ /* 0x000fea0003800000 */
[----:B------:R-:W-:-:S13]  /*0ed0*/  ISETP.NE.AND P1, PT, R25, R10, PT ;  /* 0x0000000a1900720c */ /* 0x000fda0003f25270 */
[----:B------:R-:W-:Y:S05]  /*0ee0*/  @!P1 BRA `(.L_x_53) ;  /* 0x0000000000189947 */ /* 0x000fea0003800000 */
[----:B------:R-:W-:-:S13]  /*0ef0*/  ISETP.GT.AND P1, PT, R25, R10, PT ;  /* 0x0000000a1900720c */ /* 0x000fda0003f24270 */
[----:B------:R-:W-:Y:S05]  /*0f00*/  @!P1 BRA `(.L_x_51) ;  /* 0x0000000000209947 */ /* 0x000fea0003800000 */
[----:B0-----:R-:W-:-:S04]  /*0f10*/  FMUL R24, R24, R12 ;  /* 0x0000000c18187220 */ /* 0x001fc80000400000 */
[----:B--234-:R-:W-:-:S05]  /*0f20*/  FFMA R13, R13, R0, R24 ;  /* 0x000000000d0d7223 */ /* 0x01cfca0000000018 */
[----:B------:R0:W-:Y:S01]  /*0f30*/  STG.E desc[UR4][R8.64+0x8], R13 ;  /* 0x0000080d08007986 */ /* 0x0001e2000c101904 */
[----:B------:R-:W-:Y:S05]  /*0f40*/  BRA `(.L_x_51) ;  /* 0x0000000000107947 */ /* 0x000fea0003800000 */
.L_x_53:
[----:B------:R0:W-:Y:S01]  /*0f50*/  STG.E desc[UR4][R2.64], R13 ;  /* 0x0000000d02007986 */ /* 0x0001e2000c101904 */
[----:B------:R-:W-:Y:S05]  /*0f60*/  BRA `(.L_x_51) ;  /* 0x0000000000087947 */ /* 0x000fea0003800000 */
.L_x_52:
[----:B--2---:R-:W-:-:S05]  /*0f70*/  IMAD.MOV.U32 R21, RZ, RZ, 0x7fffffff ;  /* 0x7fffffffff157424 */ /* 0x004fca00078e00ff */
[----:B------:R2:W-:Y:S02]  /*0f80*/  STG.E desc[UR4][R8.64+0x8], R21 ;  /* 0x0000081508007986 */ /* 0x0005e4000c101904 */
.L_x_51:
[----:B------:R-:W-:Y:S05]  /*0f90*/  BSYNC.RECONVERGENT B1 ;  /* 0x0000000000017941 */ /* 0x000fea0003800200 */
.L_x_50:
[----:B------:R-:W-:Y:S01]  /*0fa0*/  BSSY.RECONVERGENT B1, `(.L_x_54) ;  /* 0x0000004000017945 */ /* 0x000fe20003800200 */
[----:B0-----:R-:W-:-:S03]  /*0fb0*/  IMAD.MOV.U32 R20, RZ, RZ, RZ ;  /* 0x000000ffff147224 */ /* 0x001fc600078e00ff */
[----:B------:R-:W-:Y:S05]  /*0fc0*/  @P2 BRA `(.L_x_55) ;  /* 0x0000000000042947 */ /* 0x000fea0003800000 */
[----:B------:R0:W5:Y:S02]  /*0fd0*/  LDG.E.CONSTANT R20, desc[UR4][R6.64+0xc] ;  /* 0x00000c0406147981 */ /* 0x000164000c1e9900 */
.L_x_55:
[----:B------:R-:W-:Y:S05]  /*0fe0*/  BSYNC.RECONVERGENT B1 ;  /* 0x0000000000017941 */ /* 0x000fea0003800200 */
.L_x_54:
[----:B------:R-:W-:Y:S01]  /*0ff0*/  UMOV UR10, 0xffffffff ;  /* 0xffffffff000a7882 */ /* 0x000fe20000000000 */
[----:B01----:R-:W-:Y:S02]  /*1000*/  VIADD R7, R19, 0x3 ;  /* 0x0000000313077836 */ /* 0x003fe40000000000 */
[----:B------:R-:W-:Y:S05]  /*1010*/  BRA.DIV UR10, `(.L_x_56) ;  /* 0x0000000a0a5c7947 */ /* 0x000fea000b800000 */
[----:B-----5:R0:W1:Y:S02]  /*1020*/  SHFL.IDX PT, R24, R20, RZ, 0x1f ;  /* 0x00001fff14187589 */ /* 0x02006400000e0000 */
.L_x_88:
        /* <DEDUP_REMOVED lines=8> */
[----:B-1----:R-:W-:-:S04]  /*10b0*/  FMUL R24, R24, R12 ;  /* 0x0000000c18187220 */ /* 0x002fc80000400000 */
[----:B--234-:R-:W-:-:S05]  /*10c0*/  FFMA R13, R13, R0, R24 ;  /* 0x000000000d0d7223 */ /* 0x01cfca0000000018 */
[----:B------:R1:W-:Y:S01]  /*10d0*/  STG.E desc[UR4][R8.64+0xc], R13 ;  /* 0x00000c0d08007986 */ /* 0x0003e2000c101904 */
[----:B------:R-:W-:Y:S05]  /*10e0*/  BRA `(.L_x_58) ;  /* 0x0000000000107947 */ /* 0x000fea0003800000 */
.L_x_60:
[----:B------:R0:W-:Y:S01]  /*10f0*/  STG.E desc[UR4][R2.64], R13 ;  /* 0x0000000d02007986 */ /* 0x0001e2000c101904 */
[----:B------:R-:W-:Y:S05]  /*1100*/  BRA `(.L_x_58) ;  /* 0x0000000000087947 */ /* 0x000fea0003800000 */
.L_x_59:
[----:B------:R-:W-:-:S05]  /*1110*/  MOV R7, 0x7fffffff ;  /* 0x7fffffff00077802 */ /* 0x000fca0000000f00 */
[----:B------:R0:W-:Y:S02]  /*1120*/  STG.E desc[UR4][R8.64+0xc], R7 ;  /* 0x00000c0708007986 */ /* 0x0001e4000c101904 */
.L_x_58:
[----:B------:R-:W-:Y:S05]  /*1130*/  BSYNC.RECONVERGENT B1 ;  /* 0x0000000000017941 */ /* 0x000fea0003800200 */
.L_x_57:
[----:B------:R-:W-:-:S05]  /*1140*/  VIADD R19, R19, 0x4 ;  /* 0x0000000413137836 */ /* 0x000fca0000000000 */
[----:B------:R-:W-:-:S13]  /*1150*/  ISETP.NE.AND P1, PT, R19, R17, PT ;  /* 0x000000111300720c */ /* 0x000fda0003f25270 */
[----:B------:R-:W-:Y:S05]  /*1160*/  @P1 BRA `(.L_x_61) ;  /* 0xfffffff800401947 */ /* 0x000fea000383ffff */
[----:B------:R-:W-:Y:S05]  /*1170*/  BSYNC B0 ;  /* 0x0000000000007941 */ /* 0x000fea0003800000 */
.L_x_36:
[----:B------:R-:W-:-:S13]  /*1180*/  ISETP.NE.AND P1, PT, R16, RZ, PT ;  /* 0x000000ff1000720c */ /* 0x000fda0003f25270 */
[----:B------:R-:W-:Y:S05]  /*1190*/  @!P1 EXIT ;  /* 0x000000000000994d */ /* 0x000fea0003800000 */
[----:B0-----:R-:W0:Y:S01]  /*11a0*/  LDC.64 R6, c[0x0][0x380] ;  /* 0x0000e000ff067b82 */ /* 0x001e220000000a00 */
[C---:B------:R-:W-:Y:S02]  /*11b0*/  IMAD.IADD R11, R17.reuse, 0x1, R11 ;  /* 0x00000001110b7824 */ /* 0x040fe400078e020b */
[----:B------:R-:W-:Y:S02]  /*11c0*/  IMAD.MOV R16, RZ, RZ, -R16 ;  /* 0x000000ffff107224 */ /* 0x000fe400078e0a10 */
[----:B------:R-:W-:-:S03]  /*11d0*/  IMAD.IADD R18, R17, 0x1, -R10 ;  /* 0x0000000111127824 */ /* 0x000fc600078e0a0a */
[----:B------:R-:W1:Y:S01]  /*11e0*/  LDC.64 R4, c[0x0][0x3a8] ;  /* 0x0000ea00ff047b82 */ /* 0x000e620000000a00 */
[----:B0-----:R-:W-:-:S07]  /*11f0*/  IMAD.WIDE.U32 R6, R17, 0x4, R6 ;  /* 0x0000000411067825 */ /* 0x001fce00078e0006 */
.L_x_67:
[----:B------:R-:W-:Y:S01]  /*1200*/  ISETP.NE.AND P1, PT, R14, RZ, PT ;  /* 0x000000ff0e00720c */ /* 0x000fe20003f25270 */
[----:B-1----:R-:W-:-:S12]  /*1210*/  HFMA2 R20, -RZ, RZ, 0, 0 ;  /* 0x00000000ff147431 */ /* 0x002fd800000001ff */
[----:B------:R0:W5:Y:S01]  /*1220*/  @!P1 LDG.E.CONSTANT R20, desc[UR4][R6.64] ;  /* 0x0000000406149981 */ /* 0x000162000c1e9900 */
[----:B------:R-:W-:Y:S01]  /*1230*/  VIADD R16, R16, 0x1 ;  /* 0x0000000110107836 */ /* 0x000fe20000000000 */
[----:B------:R-:W-:-:S04]  /*1240*/  UMOV UR10, 0xffffffff ;  /* 0xffffffff000a7882 */ /* 0x000fc80000000000 */
[----:B------:R-:W-:Y:S01]  /*1250*/  ISETP.NE.AND P2, PT, R16, RZ, PT ;  /* 0x000000ff1000720c */ /* 0x000fe20003f45270 */
[----:B--2---:R-:W-:-:S12]  /*1260*/  BRA.DIV UR10, `(.L_x_62) ;  /* 0x000000060aec7947 */ /* 0x004fd8000b800000 */
[----:B-----5:R1:W0:Y:S02]  /*1270*/  SHFL.IDX PT, R24, R20, RZ, 0x1f ;  /* 0x00001fff14187589 */ /* 0x02022400000e0000 */
.L_x_91:
[----:B------:R-:W-:Y:S04]  /*1280*/  BSSY.RECONVERGENT B0, `(.L_x_63) ;  /* 0x0000011000007945 */ /* 0x000fe80003800200 */
[----:B------:R-:W-:Y:S05]  /*1290*/  @!P0 BRA `(.L_x_64) ;  /* 0x00000000003c8947 */ /* 0x000fea0003800000 */
[----:B------:R-:W-:Y:S01]  /*12a0*/  ISETP.GE.AND P1, PT, R17, R15, PT ;  /* 0x0000000f1100720c */ /* 0x000fe20003f26270 */
[----:B--23--:R-:W-:-:S12]  /*12b0*/  IMAD.WIDE R8, R11, 0x4, R4 ;  /* 0x000000040b087825 */ /* 0x00cfd800078e0204 */
[----:B------:R-:W-:Y:S05]  /*12c0*/  @!P1 BRA `(.L_x_65) ;  /* 0x0000000000289947 */ /* 0x000fea0003800000 */
[----:B------:R-:W-:-:S13]  /*12d0*/  ISETP.NE.AND P1, PT, R18, RZ, PT ;  /* 0x000000ff1200720c */ /* 0x000fda0003f25270 */
[----:B------:R-:W-:Y:S05]  /*12e0*/  @!P1 BRA `(.L_x_66) ;  /* 0x0000000000189947 */ /* 0x000fea0003800000 */
[----:B------:R-:W-:-:S13]  /*12f0*/  ISETP.GT.AND P1, PT, R17, R10, PT ;  /* 0x0000000a1100720c */ /* 0x000fda0003f24270 */
[----:B------:R-:W-:Y:S05]  /*1300*/  @!P1 BRA `(.L_x_64) ;  /* 0x0000000000209947 */ /* 0x000fea0003800000 */
[----:B0-----:R-:W-:-:S04]  /*1310*/  FMUL R24, R24, R12 ;  /* 0x0000000c18187220 */ /* 0x001fc80000400000 */
[----:B----4-:R-:W-:-:S05]  /*1320*/  FFMA R13, R13, R0, R24 ;  /* 0x000000000d0d7223 */ /* 0x010fca0000000018 */
[----:B------:R0:W-:Y:S01]  /*1330*/  STG.E desc[UR4][R8.64], R13 ;  /* 0x0000000d08007986 */ /* 0x0001e2000c101904 */
[----:B------:R-:W-:Y:S05]  /*1340*/  BRA `(.L_x_64) ;  /* 0x0000000000107947 */ /* 0x000fea0003800000 */
.L_x_66:
[----:B------:R2:W-:Y:S01]  /*1350*/  STG.E desc[UR4][R2.64], R13 ;  /* 0x0000000d02007986 */ /* 0x0005e2000c101904 */
[----:B------:R-:W-:Y:S05]  /*1360*/  BRA `(.L_x_64) ;  /* 0x0000000000087947 */ /* 0x000fea0003800000 */
.L_x_65:
[----:B------:R-:W-:-:S05]  /*1370*/  IMAD.MOV.U32 R19, RZ, RZ, 0x7fffffff ;  /* 0x7fffffffff137424 */ /* 0x000fca00078e00ff */
[----:B------:R2:W-:Y:S02]  /*1380*/  STG.E desc[UR4][R8.64], R19 ;  /* 0x0000001308007986 */ /* 0x0005e4000c101904 */
.L_x_64:
[----:B------:R-:W-:Y:S05]  /*1390*/  BSYNC.RECONVERGENT B0 ;  /* 0x0000000000007941 */ /* 0x000fea0003800200 */
.L_x_63:
[----:B0-----:R-:W-:Y:S01]  /*13a0*/  IADD3 R6, P1, PT, R6, 0x4, RZ ;  /* 0x0000000406067810 */ /* 0x001fe20007f3e0ff */
[----:B------:R-:W-:Y:S01]  /*13b0*/  VIADD R17, R17, 0x1 ;  /* 0x0000000111117836 */ /* 0x000fe20000000000 */
[----:B------:R-:W-:Y:S01]  /*13c0*/  IADD3 R18, PT, PT, R18, 0x1, RZ ;  /* 0x0000000112127810 */ /* 0x000fe20007ffe0ff */
[----:B------:R-:W-:Y:S02]  /*13d0*/  VIADD R11, R11, 0x1 ;  /* 0x000000010b0b7836 */ /* 0x000fe40000000000 */
[----:B------:R-:W-:Y:S01]  /*13e0*/  IMAD.X R7, RZ, RZ, R7, P1 ;  /* 0x000000ffff077224 */ /* 0x000fe200008e0607 */
[----:B------:R-:W-:Y:S07]  /*13f0*/  @P2 BRA `(.L_x_67) ;  /* 0xfffffffc00802947 */ /* 0x000fee000383ffff */
[----:B------:R-:W-:Y:S05]  /*1400*/  EXIT ;  /* 0x000000000000794d */ /* 0x000fea0003800000 */
.L_x_32:
[----:B-1----:R-:W-:Y:S02]  /*1410*/  SHF.R.S32.HI R4, RZ, 0x1f, R8 ;  /* 0x0000001fff047819 */ /* 0x002fe40000011408 */
[----:B------:R-:W-:-:S04]  /*1420*/  IADD3 R5, P1, PT, R8, UR11, RZ ;  /* 0x0000000b08057c10 */ /* 0x000fc8000ff3e0ff */
[----:B0-----:R-:W-:Y:S02]  /*1430*/  LEA.HI.X.SX32 R16, R9, R4, 0x1, P1 ;  /* 0x0000000409107211 */ /* 0x001fe400008f0eff */
[----:B------:R-:W-:-:S04]  /*1440*/  LEA R4, P1, R5, UR6, 0x2 ;  /* 0x0000000605047c11 */ /* 0x000fc8000f8210ff */
[----:B------:R-:W-:-:S05]  /*1450*/  LEA.HI.X R5, R5, UR7, R16, 0x2, P1 ;  /* 0x0000000705057c11 */ /* 0x000fca00088f1410 */
[----:B------:R0:W5:Y:S04]  /*1460*/  @!P3 LDG.E.CONSTANT R19, desc[UR4][R4.64+0x4] ;  /* 0x000004040413b981 */ /* 0x000168000c1e9900 */
[----:B------:R0:W5:Y:S04]  /*1470*/  @!P3 LDG.E.CONSTANT R25, desc[UR4][R4.64+0x8] ;  /* 0x000008040419b981 */ /* 0x000168000c1e9900 */
[----:B------:R0:W5:Y:S01]  /*1480*/  @!P3 LDG.E.CONSTANT R15, desc[UR4][R4.64+0xc] ;  /* 0x00000c04040fb981 */ /* 0x000162000c1e9900 */
[----:B------:R-:W-:Y:S01]  /*1490*/  BSSY B2, `(.L_x_68) ;  /* 0x0000007000027945 */ /* 0x000fe20003800000 */
[----:B------:R-:W-:-:S02]  /*14a0*/  IMAD.MOV.U32 R21, RZ, RZ, RZ ;  /* 0x000000ffff157224 */ /* 0x000fc400078e00ff */
[----:B------:R-:W-:Y:S02]  /*14b0*/  IMAD.MOV.U32 R22, RZ, RZ, 0x1f ;  /* 0x0000001fff167424 */ /* 0x000fe400078e00ff */
[----:B------:R-:W-:-:S07]  /*14c0*/  IMAD.MOV.U32 R23, RZ, RZ, -0x1 ;  /* 0xffffffffff177424 */ /* 0x000fce00078e00ff */
[----:B0----5:R-:W-:Y:S05]  /*14d0*/  WARPSYNC.COLLECTIVE R23, `(.L_x_69) ;  /* 0x0000000017087348 */ /* 0x021fea0003c00000 */
[----:B-----5:R1:W2:Y:S02]  /*14e0*/  SHFL.IDX P1, R24, R20, R21, R22 ;  /* 0x0000001514187389 */ /* 0x0202a40000020016 */
[----:B012---:R-:W-:Y:S05]  /*14f0*/  ENDCOLLECTIVE ;  /* 0x000000000000791b */ /* 0x007fea0003800000 */
.L_x_69:
[----:B------:R-:W-:Y:S05]  /*1500*/  BSYNC B2 ;  /* 0x0000000000027941 */ /* 0x000fea0003800000 */
.L_x_68:
[----:B------:R-:W-:Y:S02]  /*1510*/  IMAD.MOV.U32 R18, RZ, RZ, RZ ;  /* 0x000000ffff127224 */ /* 0x000fe400078e00ff */
[----:B------:R-:W-:Y:S02]  /*1520*/  HFMA2 R22, -RZ, RZ, 0, 1.847743988037109375e-06 ;  /* 0x0000001fff167431 */ /* 0x000fe400000001ff */
[----:B------:R-:W-:Y:S01]  /*1530*/  @!P3 IMAD.MOV.U32 R18, RZ, RZ, R19 ;  /* 0x000000ffff12b224 */ /* 0x000fe200078e0013 */
[----:B------:R-:W-:Y:S01]  /*1540*/  MOV R16, R24 ;  /* 0x0000001800107202 */ /* 0x000fe20000000f00 */
[----:B------:R-:W-:Y:S01]  /*1550*/  IMAD.MOV.U32 R21, RZ, RZ, RZ ;  /* 0x000000ffff157224 */ /* 0x000fe200078e00ff */
[----:B------:R-:W-:Y:S01]  /*1560*/  ISETP.GE.AND P4, PT, R8, R3, PT ;  /* 0x000000030800720c */ /* 0x000fe20003f86270 */
[----:B------:R-:W-:Y:S02]  /*1570*/  IMAD.MOV.U32 R20, RZ, RZ, R18 ;  /* 0x000000ffff147224 */ /* 0x000fe400078e0012 */
[----:B------:R-:W-:-:S02]  /*1580*/  IMAD.MOV.U32 R23, RZ, RZ, -0x1 ;  /* 0xffffffffff177424 */ /* 0x000fc400078e00ff */
[----:B------:R-:W-:Y:S01]  /*1590*/  FADD R4, R16, R13 ;  /* 0x0000000d10047221 */ /* 0x000fe20000000000 */
[----:B------:R-:W-:Y:S02]  /*15a0*/  IMAD.MOV.U32 R19, RZ, RZ, RZ ;  /* 0x000000ffff137224 */ /* 0x000fe400078e00ff */
[----:B------:R-:W-:-:S07]  /*15b0*/  @!P3 IMAD.MOV.U32 R19, RZ, RZ, R25 ;  /* 0x000000ffff13b224 */ /* 0x000fce00078e0019 */
[----:B------:R-:W-:Y:S05]  /*15c0*/  WARPSYNC.COLLECTIVE R23, `(.L_x_70) ;  /* 0x0000000017087348 */ /* 0x000fea0003c00000 */
[----:B------:R0:W1:Y:S02]  /*15d0*/  SHFL.IDX P1, R24, R20, R21, R22 ;  /* 0x0000001514187389 */ /* 0x0000640000020016 */
[----:B01----:R-:W-:Y:S05]  /*15e0*/  ENDCOLLECTIVE ;  /* 0x000000000000791b */ /* 0x003fea0003800000 */
.L_x_70:
[----:B------:R-:W-:Y:S01]  /*15f0*/  @P2 FSEL R13, R4, R13, !P4 ;  /* 0x0000000d040d2208 */ /* 0x000fe20006000000 */
[----:B------:R-:W-:Y:S02]  /*1600*/  VIADD R4, R8, 0x1 ;  /* 0x0000000108047836 */ /* 0x000fe40000000000 */
[----:B------:R-:W-:Y:S02]  /*1610*/  IMAD.MOV.U32 R5, RZ, RZ, RZ ;  /* 0x000000ffff057224 */ /* 0x000fe400078e00ff */
[----:B------:R-:W-:Y:S01]  /*1620*/  @!P3 IMAD.MOV.U32 R5, RZ, RZ, R15 ;  /* 0x000000ffff05b224 */ /* 0x000fe200078e000f */
[----:B------:R-:W-:Y:S01]  /*1630*/  MOV R20, R19 ;  /* 0x0000001300147202 */ /* 0x000fe20000000f00 */
[----:B------:R-:W-:-:S07]  /*1640*/  IMAD.MOV.U32 R18, RZ, RZ, R24 ;  /* 0x000000ffff127224 */ /* 0x000fce00078e0018 */
[----:B------:R-:W-:Y:S05]  /*1650*/  WARPSYNC.COLLECTIVE R23, `(.L_x_71) ;  /* 0x0000000017087348 */ /* 0x000fea0003c00000 */
[----:B------:R0:W1:Y:S02]  /*1660*/  SHFL.IDX P1, R24, R20, R21, R22 ;  /* 0x0000001514187389 */ /* 0x0000640000020016 */
[----:B01----:R-:W-:Y:S05]  /*1670*/  ENDCOLLECTIVE ;  /* 0x000000000000791b */ /* 0x003fea0003800000 */
.L_x_71:
[----:B------:R-:W-:Y:S01]  /*1680*/  FADD R18, R13, R18 ;  /* 0x000000120d127221 */ /* 0x000fe20000000000 */
[----:B------:R-:W-:Y:S02]  /*1690*/  MOV R20, R5 ;  /* 0x0000000500147202 */ /* 0x000fe40000000f00 */
[----:B------:R-:W-:Y:S01]  /*16a0*/  ISETP.GE.AND P1, PT, R4, R3, PT ;  /* 0x000000030400720c */ /* 0x000fe20003f26270 */
[----:B------:R-:W-:Y:S02]  /*16b0*/  IMAD.MOV.U32 R16, RZ, RZ, R24 ;  /* 0x000000ffff107224 */ /* 0x000fe400078e0018 */
[----:B------:R-:W-:Y:S01]  /*16c0*/  VIADD R4, R8, 0x2 ;  /* 0x0000000208047836 */ /* 0x000fe20000000000 */
[----:B------:R-:W-:-:S05]  /*16d0*/  @P2 FSEL R13, R18, R13, !P1 ;  /* 0x0000000d120d2208 */ /* 0x000fca0004800000 */
[----:B------:R-:W-:-:S07]  /*16e0*/  FADD R16, R13, R16 ;  /* 0x000000100d107221 */ /* 0x000fce0000000000 */
[----:B------:R-:W-:Y:S05]  /*16f0*/  WARPSYNC.COLLECTIVE R23, `(.L_x_72) ;  /* 0x0000000017087348 */ /* 0x000fea0003c00000 */
[----:B------:R0:W1:Y:S02]  /*1700*/  SHFL.IDX P1, R24, R20, R21, R22 ;  /* 0x0000001514187389 */ /* 0x0000640000020016 */
[----:B01----:R-:W-:Y:S05]  /*1710*/  ENDCOLLECTIVE ;  /* 0x000000000000791b */ /* 0x003fea0003800000 */
.L_x_72:
[----:B------:R-:W-:-:S04]  /*1720*/  ISETP.GE.AND P1, PT, R4, R3, PT ;  /* 0x000000030400720c */ /* 0x000fc80003f26270 */
[----:B------:R-:W-:Y:S01]  /*1730*/  @P2 FSEL R13, R16, R13, !P1 ;  /* 0x0000000d100d2208 */ /* 0x000fe20004800000 */
[----:B------:R-:W-:Y:S08]  /*1740*/  BRA `(.L_x_73) ;  /* 0xffffffec00fc7947 */ /* 0x000ff0000383ffff */
.L_x_34:
[----:B------:R-:W-:Y:S01]  /*1750*/  BSSY B1, `(.L_x_74) ;  /* 0x0000007000017945 */ /* 0x000fe20003800000 */
[----:B------:R-:W-:Y:S02]  /*1760*/  IMAD.MOV.U32 R21, RZ, RZ, RZ ;  /* 0x000000ffff157224 */ /* 0x000fe400078e00ff */
[----:B------:R-:W-:Y:S02]  /*1770*/  IMAD.MOV.U32 R22, RZ, RZ, 0x1f ;  /* 0x0000001fff167424 */ /* 0x000fe400078e00ff */
[----:B------:R-:W-:-:S07]  /*1780*/  IMAD.MOV.U32 R23, RZ, RZ, -0x1 ;  /* 0xffffffffff177424 */ /* 0x000fce00078e00ff */
[----:B0----5:R-:W-:Y:S05]  /*1790*/  WARPSYNC.COLLECTIVE R23, `(.L_x_75) ;  /* 0x0000000017087348 */ /* 0x021fea0003c00000 */
[----:B-----5:R1:W2:Y:S02]  /*17a0*/  SHFL.IDX P1, R24, R20, R21, R22 ;  /* 0x0000001514187389 */ /* 0x0202a40000020016 */
[----:B012---:R-:W-:Y:S05]  /*17b0*/  ENDCOLLECTIVE ;  /* 0x000000000000791b */ /* 0x007fea0003800000 */
.L_x_75:
[----:B------:R-:W-:Y:S05]  /*17c0*/  BSYNC B1 ;  /* 0x0000000000017941 */ /* 0x000fea0003800000 */
.L_x_74:
[----:B------:R-:W-:Y:S05]  /*17d0*/  BRA `(.L_x_76) ;  /* 0xfffffff000307947 */ /* 0x000fea000383ffff */
.L_x_39:
[----:B------:R-:W-:Y:S01]  /*17e0*/  HFMA2 R21, -RZ, RZ, 0, 0 ;  /* 0x00000000ff157431 */ /* 0x000fe200000001ff */
[----:B------:R-:W-:Y:S01]  /*17f0*/  BSSY B1, `(.L_x_77) ;  /* 0x0000006000017945 */ /* 0x000fe20003800000 */
[----:B------:R-:W-:Y:S02]  /*1800*/  IMAD.MOV.U32 R22, RZ, RZ, 0x1f ;  /* 0x0000001fff167424 */ /* 0x000fe400078e00ff */
[----:B------:R-:W-:-:S07]  /*1810*/  IMAD.MOV.U32 R23, RZ, RZ, -0x1 ;  /* 0xffffffffff177424 */ /* 0x000fce00078e00ff */
[----:B0----5:R-:W-:Y:S05]  /*1820*/  WARPSYNC.COLLECTIVE R23, `(.L_x_78) ;  /* 0x0000000017087348 */ /* 0x021fea0003c00000 */
[----:B-----5:R1:W2:Y:S02]  /*1830*/  SHFL.IDX P1, R24, R20, R21, R22 ;  /* 0x0000001514187389 */ /* 0x0202a40000020016 */
[----:B012---:R-:W-:Y:S05]  /*1840*/  ENDCOLLECTIVE ;  /* 0x000000000000791b */ /* 0x007fea0003800000 */
.L_x_78:
[----:B------:R-:W-:Y:S05]  /*1850*/  BSYNC B1 ;  /* 0x0000000000017941 */ /* 0x000fea0003800000 */
.L_x_77:
[----:B------:R-:W-:Y:S05]  /*1860*/  BRA `(.L_x_79) ;  /* 0xfffffff000a47947 */ /* 0x000fea000383ffff */
.L_x_42:
[----:B------:R-:W-:Y:S01]  /*1870*/  BSSY B1, `(.L_x_80) ;  /* 0x0000007000017945 */ /* 0x000fe20003800000 */
[----:B------:R-:W-:Y:S01]  /*1880*/  IMAD.MOV.U32 R21, RZ, RZ, RZ ;  /* 0x000000ffff157224 */ /* 0x000fe200078e00ff */
[----:B---3--:R-:W-:Y:S01]  /*1890*/  MOV R23, 0xffffffff ;  /* 0xffffffff00177802 */ /* 0x008fe20000000f00 */
[----:B------:R-:W-:-:S07]  /*18a0*/  IMAD.MOV.U32 R22, RZ, RZ, 0x1f ;  /* 0x0000001fff167424 */ /* 0x000fce00078e00ff */
[----:B012-45:R-:W-:Y:S05]  /*18b0*/  WARPSYNC.COLLECTIVE R23, `(.L_x_81) ;  /* 0x0000000017087348 */ /* 0x037fea0003c00000 */
[----:B--2--5:R2:W3:Y:S02]  /*18c0*/  SHFL.IDX P1, R24, R20, R21, R22 ;  /* 0x0000001514187389 */ /* 0x0244e40000020016 */
[----:B01234-:R-:W-:Y:S05]  /*18d0*/  ENDCOLLECTIVE ;  /* 0x000000000000791b */ /* 0x01ffea0003800000 */
.L_x_81:
[----:B------:R-:W-:Y:S05]  /*18e0*/  BSYNC B1 ;  /* 0x0000000000017941 */ /* 0x000fea0003800000 */
.L_x_80:
[----:B------:R-:W-:Y:S05]  /*18f0*/  BRA `(.L_x_82) ;  /* 0xfffffff000e87947 */ /* 0x000fea000383ffff */
.L_x_49:
[----:B------:R-:W-:Y:S01]  /*1900*/  BSSY B1, `(.L_x_83) ;  /* 0x0000007000017945 */ /* 0x000fe20003800000 */
[----:B--2---:R-:W-:Y:S02]  /*1910*/  IMAD.MOV.U32 R21, RZ, RZ, RZ ;  /* 0x000000ffff157224 */ /* 0x004fe400078e00ff */
[----:B------:R-:W-:Y:S02]  /*1920*/  IMAD.MOV.U32 R22, RZ, RZ, 0x1f ;  /* 0x0000001fff167424 */ /* 0x000fe400078e00ff */
[----:B------:R-:W-:-:S07]  /*1930*/  IMAD.MOV.U32 R23, RZ, RZ, -0x1 ;  /* 0xffffffffff177424 */ /* 0x000fce00078e00ff */
[----:B01-345:R-:W-:Y:S05]  /*1940*/  WARPSYNC.COLLECTIVE R23, `(.L_x_84) ;  /* 0x0000000017087348 */ /* 0x03bfea0003c00000 */
[----:B0----5:R0:W2:Y:S02]  /*1950*/  SHFL.IDX P1, R24, R20, R21, R22 ;  /* 0x0000001514187389 */ /* 0x0210a40000020016 */
[----:B01234-:R-:W-:Y:S05]  /*1960*/  ENDCOLLECTIVE ;  /* 0x000000000000791b */ /* 0x01ffea0003800000 */
.L_x_84:
[----:B------:R-:W-:Y:S05]  /*1970*/  BSYNC B1 ;  /* 0x0000000000017941 */ /* 0x000fea0003800000 */
.L_x_83:
[----:B------:R-:W-:Y:S05]  /*1980*/  BRA `(.L_x_85) ;  /* 0xfffffff400407947 */ /* 0x000fea000383ffff */
.L_x_56:
[----:B------:R-:W-:Y:S01]  /*1990*/  HFMA2 R22, -RZ, RZ, 0, 1.847743988037109375e-06 ;  /* 0x0000001fff167431 */ /* 0x000fe200000001ff */
[----:B------:R-:W-:Y:S01]  /*19a0*/  BSSY B1, `(.L_x_86) ;  /* 0x0000006000017945 */ /* 0x000fe20003800000 */
[----:B--2---:R-:W-:Y:S02]  /*19b0*/  IMAD.MOV.U32 R21, RZ, RZ, RZ ;  /* 0x000000ffff157224 */ /* 0x004fe400078e00ff */
[----:B------:R-:W-:-:S07]  /*19c0*/  IMAD.MOV.U32 R23, RZ, RZ, -0x1 ;  /* 0xffffffffff177424 */ /* 0x000fce00078e00ff */
[----:B---345:R-:W-:Y:S05]  /*19d0*/  WARPSYNC.COLLECTIVE R23, `(.L_x_87) ;  /* 0x0000000017087348 */ /* 0x038fea0003c00000 */
[----:B-----5:R0:W1:Y:S02]  /*19e0*/  SHFL.IDX P1, R24, R20, R21, R22 ;  /* 0x0000001514187389 */ /* 0x0200640000020016 */
[----:B01-34-:R-:W-:Y:S05]  /*19f0*/  ENDCOLLECTIVE ;  /* 0x000000000000791b */ /* 0x01bfea0003800000 */
.L_x_87:
[----:B------:R-:W-:Y:S05]  /*1a00*/  BSYNC B1 ;  /* 0x0000000000017941 */ /* 0x000fea0003800000 */
.L_x_86:
[----:B------:R-:W-:Y:S05]  /*1a10*/  BRA `(.L_x_88) ;  /* 0xfffffff400847947 */ /* 0x000fea000383ffff */
.L_x_62:
[----:B------:R-:W-:Y:S01]  /*1a20*/  BSSY B0, `(.L_x_89) ;  /* 0x0000007000007945 */ /* 0x000fe20003800000 */
[----:B--2---:R-:W-:Y:S02]  /*1a30*/  IMAD.MOV.U32 R21, RZ, RZ, RZ ;  /* 0x000000ffff157224 */ /* 0x004fe400078e00ff */
[----:B------:R-:W-:Y:S02]  /*1a40*/  IMAD.MOV.U32 R22, RZ, RZ, 0x1f ;  /* 0x0000001fff167424 */ /* 0x000fe400078e00ff */
[----:B------:R-:W-:-:S07]  /*1a50*/  IMAD.MOV.U32 R23, RZ, RZ, -0x1 ;  /* 0xffffffffff177424 */ /* 0x000fce00078e00ff */
[----:B0--345:R-:W-:Y:S05]  /*1a60*/  WARPSYNC.COLLECTIVE R23, `(.L_x_90) ;  /* 0x0000000017087348 */ /* 0x039fea0003c00000 */
[----:B-----5:R1:W2:Y:S02]  /*1a70*/  SHFL.IDX P1, R24, R20, R21, R22 ;  /* 0x0000001514187389 */ /* 0x0202a40000020016 */
[----:B01234-:R-:W-:Y:S05]  /*1a80*/  ENDCOLLECTIVE ;  /* 0x000000000000791b */ /* 0x01ffea0003800000 */
.L_x_90:
[----:B------:R-:W-:Y:S05]  /*1a90*/  BSYNC B0 ;  /* 0x0000000000007941 */ /* 0x000fea0003800000 */
.L_x_89:
[----:B------:R-:W-:Y:S05]  /*1aa0*/  BRA `(.L_x_91) ;  /* 0xfffffff400f47947 */ /* 0x000fea000383ffff */
        .weak           $__internal_1_$__cuda_sm20_rcp_rn_f32_slowpath
        .type           $__internal_1_$__cuda_sm20_rcp_rn_f32_slowpath,@function
        .size           $__internal_1_$__cuda_sm20_rcp_rn_f32_slowpath,(.L_x_98 - $__internal_1_$__cuda_sm20_rcp_rn_f32_slowpath)
$__internal_1_$__cuda_sm20_rcp_rn_f32_slowpath:
[----:B------:R-:W-:Y:S01]  /*1ab0*/  SHF.L.U32 R0, R7, 0x1, RZ ;  /* 0x0000000107007819 */ /* 0x000fe200000006ff */
[----:B------:R-:W-:Y:S03]  /*1ac0*/  BSSY.RECONVERGENT B2, `(.L_x_92) ;  /* 0x0000031000027945 */ /* 0x000fe60003800200 */
[----:B------:R-:W-:Y:S01]  /*1ad0*/  SHF.R.U32.HI R9, RZ, 0x18, R0 ;  /* 0x00000018ff097819 */ /* 0x000fe20000011600 */
[----:B------:R-:W-:-:S03]  /*1ae0*/  IMAD.MOV.U32 R0, RZ, RZ, R7 ;  /* 0x000000ffff007224 */ /* 0x000fc600078e0007 */
[----:B------:R-:W-:-:S13]  /*1af0*/  ISETP.NE.U32.AND P0, PT, R9, RZ, PT ;  /* 0x000000ff0900720c */ /* 0x000fda0003f05070 */
[----:B------:R-:W-:Y:S05]  /*1b00*/  @P0 BRA `(.L_x_93) ;  /* 0x0000000000280947 */ /* 0x000fea0003800000 */
[----:B------:R-:W-:-:S05]  /*1b10*/  IMAD.SHL.U32 R2, R0, 0x2, RZ ;  /* 0x0000000200027824 */ /* 0x000fca00078e00ff */
[----:B------:R-:W-:-:S13]  /*1b20*/  ISETP.NE.AND P0, PT, R2, RZ, PT ;  /* 0x000000ff0200720c */ /* 0x000fda0003f05270 */
[----:B------:R-:W-:Y:S01]  /*1b30*/  @P0 FFMA R7, R0, 1.84467440737095516160e+19, RZ ;  /* 0x5f80000000070823 */ /* 0x000fe200000000ff */
[----:B------:R-:W-:Y:S08]  /*1b40*/  @!P0 MUFU.RCP R5, R0 ;  /* 0x0000000000058308 */ /* 0x000ff00000001000 */
[----:B------:R-:W0:Y:S02]  /*1b50*/  @P0 MUFU.RCP R2, R7 ;  /* 0x0000000700020308 */ /* 0x000e240000001000 */
[----:B0-----:R-:W-:-:S04]  /*1b60*/  @P0 FFMA R8, R7, R2, -1 ;  /* 0xbf80000007080423 */ /* 0x001fc80000000002 */
[----:B------:R-:W-:-:S04]  /*1b70*/  @P0 FADD.FTZ R9, -R8, -RZ ;  /* 0x800000ff08090221 */ /* 0x000fc80000010100 */
[----:B------:R-:W-:-:S04]  /*1b80*/  @P0 FFMA R2, R2, R9, R2 ;  /* 0x0000000902020223 */ /* 0x000fc80000000002 */
[----:B------:R-:W-:Y:S01]  /*1b90*/  @P0 FFMA R5, R2, 1.84467440737095516160e+19, RZ ;  /* 0x5f80000002050823 */ /* 0x000fe200000000ff */
[----:B------:R-:W-:Y:S06]  /*1ba0*/  BRA `(.L_x_94) ;  /* 0x0000000000887947 */ /* 0x000fec0003800000 */
.L_x_93:
[----:B------:R-:W-:-:S05]  /*1bb0*/  VIADD R13, R9, 0xffffff03 ;  /* 0xffffff03090d7836 */ /* 0x000fca0000000000 */
[----:B------:R-:W-:-:S13]  /*1bc0*/  ISETP.GT.U32.AND P0, PT, R13, 0x1, PT ;  /* 0x000000010d00780c */ /* 0x000fda0003f04070 */
[----:B------:R-:W-:Y:S05]  /*1bd0*/  @P0 BRA `(.L_x_95) ;  /* 0x0000000000780947 */ /* 0x000fea0003800000 */
[----:B------:R-:W-:Y:S02]  /*1be0*/  LOP3.LUT R2, R0, 0x7fffff, RZ, 0xc0, !PT ;  /* 0x007fffff00027812 */ /* 0x000fe400078ec0ff */
[----:B------:R-:W-:Y:S02]  /*1bf0*/  MOV R12, 0x3 ;  /* 0x00000003000c7802 */ /* 0x000fe40000000f00 */
        /* <DEDUP_REMOVED lines=11> */
[----:B------:R-:W-:-:S03]  /*1cb0*/  LOP3.LUT R12, R12, R5, RZ, 0xc0, !PT ;  /* 0x000000050c0c7212 */ /* 0x000fc600078ec0ff */
        /* <DEDUP_REMOVED lines=9> */
[----:B------:R-:W-:Y:S01]  /*1d50*/  ISETP.GE.AND P0, PT, R2, RZ, PT ;  /* 0x000000ff0200720c */ /* 0x000fe20003f06270 */
[----:B------:R-:W-:-:S05]  /*1d60*/  VIADD R2, R9, 0xffffff04 ;  /* 0xffffff0409027836 */ /* 0x000fca0000000000 */
[----:B------:R-:W-:-:S07]  /*1d70*/  SHF.R.U32.HI R5, RZ, R2, R5 ;  /* 0x00000002ff057219 */ /* 0x000fce0000011605 */
[----:B------:R-:W-:-:S05]  /*1d80*/  @!P0 IADD3 R5, PT, PT, R5, 0x1, RZ ;  /* 0x0000000105058810 */ /* 0x000fca0007ffe0ff */
[----:B------:R-:W-:-:S05]  /*1d90*/  @!P1 IMAD.SHL.U32 R5, R5, 0x2, RZ ;  /* 0x0000000205059824 */ /* 0x000fca00078e00ff */
[----:B------:R-:W-:Y:S01]  /*1da0*/  LOP3.LUT R5, R5, 0x80000000, R0, 0xf8, !PT ;  /* 0x8000000005057812 */ /* 0x000fe200078ef800 */
[----:B------:R-:W-:Y:S06]  /*1db0*/  BRA `(.L_x_94) ;  /* 0x0000000000047947 */ /* 0x000fec0003800000 */
.L_x_95:
[----:B------:R0:W1:Y:S02]  /*1dc0*/  MUFU.RCP R5, R0 ;  /* 0x0000000000057308 */ /* 0x0000640000001000 */
.L_x_94:
[----:B------:R-:W-:Y:S05]  /*1dd0*/  BSYNC.RECONVERGENT B2 ;  /* 0x0000000000027941 */ /* 0x000fea0003800200 */
.L_x_92:
[----:B------:R-:W-:-:S04]  /*1de0*/  IMAD.MOV.U32 R7, RZ, RZ, 0x0 ;  /* 0x00000000ff077424 */ /* 0x000fc800078e00ff */
[----:B01----:R-:W-:Y:S05]  /*1df0*/  RET.REL.NODEC R6 `(smma_batch_f32) ;  /* 0xffffffe006807950 */ /* 0x003fea0003c3ffff */
.L_x_96:
        /* <DEDUP_REMOVED lines=16> */
.L_x_98:


//--------------------- .nv.shared.reserved.0     --------------------------
	.section	.nv.shared.reserved.0,"aw",@nobits
	.weak		__nv_reservedSMEM_offset_0_alias
	.size		__nv_reservedSMEM_offset_0_alias, 0, 64
	.other		__nv_reservedSMEM_offset_0_alias,@"STO_CUDA_RESERVED_SHARED STV_DEFAULT"
__nv_reservedSMEM_offset_0_alias:
	.zero		0
	.zero		64


//--------------------- .nv.constant0.smma_multi_series_one_param_f32 --------------------------
	.section	.nv.constant0.smma_multi_series_one_param_f32,"a",@progbits
	.sectionflags	@""
	.align	4
.nv.constant0.smma_multi_series_one_param_f32:
	.zero		936


//--------------------- .nv.constant0.smma_batch_f32 --------------------------
	.section	.nv.constant0.smma_batch_f32,"a",@progbits
	.sectionflags	@""
	.align	4
.nv.constant0.smma_batch_f32:
	.zero		944


//--------------------- SYMBOLS --------------------------

	.type		.nv.reservedSmem.offset0,@object
	.size		.nv.reservedSmem.offset0,0x4
